// auto-generated by cutlass_sweep.gemm — config: {"arch": "sm_90", "cluster_m": 1, "cluster_n": 1, "dtype": "e5m2", "stages": 3, "tile_k": 32, "tile_m": 128, "tile_n": 256}
#include "cutlass/cutlass.h"
#include "cutlass/gemm/collective/collective_builder.hpp"
#include "cutlass/gemm/device/gemm_universal_adapter.h"
#include "cutlass/gemm/kernel/gemm_universal.hpp"
#include "cutlass/epilogue/collective/collective_builder.hpp"

using ElemA = cutlass::float_e5m2_t;
using ElemB = cutlass::float_e5m2_t;
using ElemCD = cutlass::float_e5m2_t;
using Acc  = float;
using TileShape    = cute::Shape<cute::_128, cute::_256, cute::_32>;
using ClusterShape = cute::Shape<cute::_1, cute::_1, cute::_1>;

using CollectiveEpilogue = typename cutlass::epilogue::collective::CollectiveBuilder<
    cutlass::arch::Sm90, cutlass::arch::OpClassTensorOp,
    TileShape, ClusterShape,
    cutlass::epilogue::collective::EpilogueTileAuto,
    Acc, Acc,
    ElemCD, cutlass::layout::RowMajor, 128 / cutlass::sizeof_bits<ElemCD>::value,
    ElemCD, cutlass::layout::RowMajor, 128 / cutlass::sizeof_bits<ElemCD>::value,
    cutlass::epilogue::collective::EpilogueScheduleAuto
  >::CollectiveOp;

using CollectiveMainloop = typename cutlass::gemm::collective::CollectiveBuilder<
    cutlass::arch::Sm90, cutlass::arch::OpClassTensorOp,
    ElemA, cutlass::layout::RowMajor, 128 / cutlass::sizeof_bits<ElemA>::value,
    ElemB, cutlass::layout::ColumnMajor, 128 / cutlass::sizeof_bits<ElemB>::value,
    Acc,
    TileShape, ClusterShape,
    cutlass::gemm::collective::StageCount<3>,
    cutlass::gemm::collective::KernelScheduleAuto
  >::CollectiveOp;

using GemmKernel = cutlass::gemm::kernel::GemmUniversal<
    cute::Shape<int,int,int,int>,
    CollectiveMainloop,
    CollectiveEpilogue
>;
using Gemm = cutlass::gemm::device::GemmUniversalAdapter<GemmKernel>;

// Force the device kernel symbol into the cubin without needing a host main.
auto* _anchor = &cutlass::device_kernel<GemmKernel>;


// ===== COMPILED SASS (sm_90a) =====

	.target	sm_90a

	.elftype	@"ET_EXEC"


//--------------------- .note.nv.tkinfo           --------------------------
	.section	.note.nv.tkinfo,"",@"SHT_NOTE"
	.sectionflags	@"SHF_NOTE_NV_TKINFO"
	.tkinfo
        /*0018*/ 	.word	0x00000002
        /*0030*/ 	.string	""
        /*0030*/ 	.string	"ptxas"
        /*0030*/ 	.string	"Cuda compilation tools, release 13.0, V13.0.88"
        /*0030*/ 	.string	"Build cuda_13.0.r13.0/compiler.36424714_0"
        /*0030*/ 	.string	"-arch sm_90a -m 64 "



//--------------------- .note.nv.cuinfo           --------------------------
	.section	.note.nv.cuinfo,"",@"SHT_NOTE"
	.sectionflags	@"SHF_NOTE_NV_CUINFO"
        /*0018*/ 	.short	0x0002
        /*001a*/ 	.short	0x005a
        /*001c*/ 	.short	0x0082
	.zero		2


//--------------------- .nv.info                  --------------------------
	.section	.nv.info,"",@"SHT_CUDA_INFO"
	.align	4


	//----- nvinfo : EIATTR_REGCOUNT
	.align		4
        /*0000*/ 	.byte	0x04, 0x2f
        /*0002*/ 	.short	(.L_12 - .L_11)
	.align		4
.L_11:
        /*0004*/ 	.word	index@(_ZN7cutlass13device_kernelINS_4gemm6kernel13GemmUniversalIN4cute5tupleIJiiiiEEENS1_10collective13CollectiveMmaINS1_37MainloopSm90TmaGmmaWarpSpecializedFP8ILi3ENS5_IJNS4_1CILi1EEESB_SB_EEENS1_35KernelTmaWarpSpecializedCooperativeEEENS5_IJNSA_ILi128EEENSA_ILi256EEENSA_ILi32EEEEEENS_12float_e5m2_tENS5_IJlSB_lEEESJ_SK_NS4_8TiledMMAINS4_8MMA_AtomIJNS4_4SM904GMMA31MMA_64x256x32_F32E5M2E5M2_SS_TNILNSO_7ScaleInE1ELSQ_1EEEEEENS4_6LayoutINS5_IJNSA_ILi2EEESB_SB_EEENS5_IJSB_NSA_ILi0EEESW_EEEEENS5_IJNS4_10UnderscoreESZ_SZ_EEEEENS4_13SM90_TMA_LOADENS4_14ComposedLayoutINS4_7SwizzleILi1ELi4ELi3EEENS4_18smem_ptr_flag_bitsILi8EEENST_INS5_IJNSA_ILi8EEESH_EEENS5_IJSH_SB_EEEEEEEvNS4_8identityES12_S1C_vS1D_EENS_8epilogue10collective6detail29Sm90TmaWarpSpecializedAdapterINS1G_15DefaultEpilogueISJ_SK_SK_NS1F_6thread17LinearCombinationISJ_Li1EffLNS1K_9ScaleType4KindE0ELNS_15FloatRoundStyleE2ESJ_EENS1_15EpilogueDefaultEEEEEvvEEEEvNT_6ParamsE)
        /*0008*/ 	.word	0x000000a8


	//----- nvinfo : EIATTR_FRAME_SIZE
	.align		4
.L_12:
        /*000c*/ 	.byte	0x04, 0x11
        /*000e*/ 	.short	(.L_14 - .L_13)
	.align		4
.L_13:
        /*0010*/ 	.word	index@(_ZN7cutlass13device_kernelINS_4gemm6kernel13GemmUniversalIN4cute5tupleIJiiiiEEENS1_10collective13CollectiveMmaINS1_37MainloopSm90TmaGmmaWarpSpecializedFP8ILi3ENS5_IJNS4_1CILi1EEESB_SB_EEENS1_35KernelTmaWarpSpecializedCooperativeEEENS5_IJNSA_ILi128EEENSA_ILi256EEENSA_ILi32EEEEEENS_12float_e5m2_tENS5_IJlSB_lEEESJ_SK_NS4_8TiledMMAINS4_8MMA_AtomIJNS4_4SM904GMMA31MMA_64x256x32_F32E5M2E5M2_SS_TNILNSO_7ScaleInE1ELSQ_1EEEEEENS4_6LayoutINS5_IJNSA_ILi2EEESB_SB_EEENS5_IJSB_NSA_ILi0EEESW_EEEEENS5_IJNS4_10UnderscoreESZ_SZ_EEEEENS4_13SM90_TMA_LOADENS4_14ComposedLayoutINS4_7SwizzleILi1ELi4ELi3EEENS4_18smem_ptr_flag_bitsILi8EEENST_INS5_IJNSA_ILi8EEESH_EEENS5_IJSH_SB_EEEEEEEvNS4_8identityES12_S1C_vS1D_EENS_8epilogue10collective6detail29Sm90TmaWarpSpecializedAdapterINS1G_15DefaultEpilogueISJ_SK_SK_NS1F_6thread17LinearCombinationISJ_Li1EffLNS1K_9ScaleType4KindE0ELNS_15FloatRoundStyleE2ESJ_EENS1_15EpilogueDefaultEEEEEvvEEEEvNT_6ParamsE)
        /*0014*/ 	.word	0x00000100


	//----- nvinfo : EIATTR_MIN_STACK_SIZE
	.align		4
.L_14:
        /*0018*/ 	.byte	0x04, 0x12
        /*001a*/ 	.short	(.L_16 - .L_15)
	.align		4
.L_15:
        /*001c*/ 	.word	index@(_ZN7cutlass13device_kernelINS_4gemm6kernel13GemmUniversalIN4cute5tupleIJiiiiEEENS1_10collective13CollectiveMmaINS1_37MainloopSm90TmaGmmaWarpSpecializedFP8ILi3ENS5_IJNS4_1CILi1EEESB_SB_EEENS1_35KernelTmaWarpSpecializedCooperativeEEENS5_IJNSA_ILi128EEENSA_ILi256EEENSA_ILi32EEEEEENS_12float_e5m2_tENS5_IJlSB_lEEESJ_SK_NS4_8TiledMMAINS4_8MMA_AtomIJNS4_4SM904GMMA31MMA_64x256x32_F32E5M2E5M2_SS_TNILNSO_7ScaleInE1ELSQ_1EEEEEENS4_6LayoutINS5_IJNSA_ILi2EEESB_SB_EEENS5_IJSB_NSA_ILi0EEESW_EEEEENS5_IJNS4_10UnderscoreESZ_SZ_EEEEENS4_13SM90_TMA_LOADENS4_14ComposedLayoutINS4_7SwizzleILi1ELi4ELi3EEENS4_18smem_ptr_flag_bitsILi8EEENST_INS5_IJNSA_ILi8EEESH_EEENS5_IJSH_SB_EEEEEEEvNS4_8identityES12_S1C_vS1D_EENS_8epilogue10collective6detail29Sm90TmaWarpSpecializedAdapterINS1G_15DefaultEpilogueISJ_SK_SK_NS1F_6thread17LinearCombinationISJ_Li1EffLNS1K_9ScaleType4KindE0ELNS_15FloatRoundStyleE2ESJ_EENS1_15EpilogueDefaultEEEEEvvEEEEvNT_6ParamsE)
        /*0020*/ 	.word	0x00000100
.L_16:


//--------------------- .nv.compat                --------------------------
	.section	.nv.compat,"",@"SHT_CUDA_COMPAT_INFO"
	.align	4
        /*0000*/ 	.byte	0x02, 0x09, 0x01, 0x00, 0x02, 0x02, 0x04, 0x00, 0x02, 0x05, 0x05, 0x00, 0x03, 0x07, 0x01, 0x01
        /*0010*/ 	.byte	0x02, 0x03, 0x01, 0x00, 0x02, 0x06, 0x01, 0x00, 0x04, 0x0b, 0x08, 0x00, 0x00, 0x00, 0x00, 0x00
        /*0020*/ 	.byte	0x00, 0x00, 0x00, 0x00


//--------------------- .nv.info._ZN7cutlass13device_kernelINS_4gemm6kernel13GemmUniversalIN4cute5tupleIJiiiiEEENS1_10collective13CollectiveMmaINS1_37MainloopSm90TmaGmmaWarpSpecializedFP8ILi3ENS5_IJNS4_1CILi1EEESB_SB_EEENS1_35KernelTmaWarpSpecializedCooperativeEEENS5_IJNSA_ILi128EEENSA_ILi256EEENSA_ILi32EEEEEENS_12float_e5m2_tENS5_IJlSB_lEEESJ_SK_NS4_8TiledMMAINS4_8MMA_AtomIJNS4_4SM904GMMA31MMA_64x256x32_F32E5M2E5M2_SS_TNILNSO_7ScaleInE1ELSQ_1EEEEEENS4_6LayoutINS5_IJNSA_ILi2EEESB_SB_EEENS5_IJSB_NSA_ILi0EEESW_EEEEENS5_IJNS4_10UnderscoreESZ_SZ_EEEEENS4_13SM90_TMA_LOADENS4_14ComposedLayoutINS4_7SwizzleILi1ELi4ELi3EEENS4_18smem_ptr_flag_bitsILi8EEENST_INS5_IJNSA_ILi8EEESH_EEENS5_IJSH_SB_EEEEEEEvNS4_8identityES12_S1C_vS1D_EENS_8epilogue10collective6detail29Sm90TmaWarpSpecializedAdapterINS1G_15DefaultEpilogueISJ_SK_SK_NS1F_6thread17LinearCombinationISJ_Li1EffLNS1K_9ScaleType4KindE0ELNS_15FloatRoundStyleE2ESJ_EENS1_15EpilogueDefaultEEEEEvvEEEEvNT_6ParamsE --------------------------
	.section	.nv.info._ZN7cutlass13device_kernelINS_4gemm6kernel13GemmUniversalIN4cute5tupleIJiiiiEEENS1_10collective13CollectiveMmaINS1_37MainloopSm90TmaGmmaWarpSpecializedFP8ILi3ENS5_IJNS4_1CILi1EEESB_SB_EEENS1_35KernelTmaWarpSpecializedCooperativeEEENS5_IJNSA_ILi128EEENSA_ILi256EEENSA_ILi32EEEEEENS_12float_e5m2_tENS5_IJlSB_lEEESJ_SK_NS4_8TiledMMAINS4_8MMA_AtomIJNS4_4SM904GMMA31MMA_64x256x32_F32E5M2E5M2_SS_TNILNSO_7ScaleInE1ELSQ_1EEEEEENS4_6LayoutINS5_IJNSA_ILi2EEESB_SB_EEENS5_IJSB_NSA_ILi0EEESW_EEEEENS5_IJNS4_10UnderscoreESZ_SZ_EEEEENS4_13SM90_TMA_LOADENS4_14ComposedLayoutINS4_7SwizzleILi1ELi4ELi3EEENS4_18smem_ptr_flag_bitsILi8EEENST_INS5_IJNSA_ILi8EEESH_EEENS5_IJSH_SB_EEEEEEEvNS4_8identityES12_S1C_vS1D_EENS_8epilogue10collective6detail29Sm90TmaWarpSpecializedAdapterINS1G_15DefaultEpilogueISJ_SK_SK_NS1F_6thread17LinearCombinationISJ_Li1EffLNS1K_9ScaleType4KindE0ELNS_15FloatRoundStyleE2ESJ_EENS1_15EpilogueDefaultEEEEEvvEEEEvNT_6ParamsE,"",@"SHT_CUDA_INFO"
	.sectionflags	@""
	.align	4


	//----- nvinfo : EIATTR_CUDA_API_VERSION
	.align		4
        /*0000*/ 	.byte	0x04, 0x37
        /*0002*/ 	.short	(.L_18 - .L_17)
.L_17:
        /*0004*/ 	.word	0x00000082


	//----- nvinfo : EIATTR_KPARAM_INFO
	.align		4
.L_18:
        /*0008*/ 	.byte	0x04, 0x17
        /*000a*/ 	.short	(.L_20 - .L_19)
.L_19:
        /*000c*/ 	.word	0x00000000
        /*0010*/ 	.short	0x0000
        /*0012*/ 	.short	0x0070
        /*0014*/ 	.byte	0x00, 0xf0, 0x01, 0x10


	//----- nvinfo : EIATTR_SPARSE_MMA_MASK
	.align		4
.L_20:
        /*0018*/ 	.byte	0x03, 0x50
        /*001a*/ 	.short	0x0000


	//----- nvinfo : EIATTR_MAXREG_COUNT
	.align		4
        /*001c*/ 	.byte	0x03, 0x1b
        /*001e*/ 	.short	0x00a8


	//----- nvinfo : EIATTR_NUM_BARRIERS
	.align		4
        /*0020*/ 	.byte	0x02, 0x4c
        /*0022*/ 	.byte	0x01
	.zero		1


	//----- nvinfo : EIATTR_ANNOTATIONS
	.align		4
        /*0024*/ 	.byte	0x04, 0x55
        /*0026*/ 	.short	(.L_22 - .L_21)


	//   ....[0]....
.L_21:
        /*0028*/ 	.word	0x00000001
        /*002c*/ 	.byte	0x70, 0x05, 0x00, 0x00, 0x01, 0x00, 0x00, 0x00, 0x90, 0x05, 0x00, 0x00, 0x01, 0x00, 0x00, 0x00
        /* <DEDUP_REMOVED lines=193> */
        /*0c4c*/ 	.byte	0xc0, 0xfe, 0x00, 0x00


	//----- nvinfo : EIATTR_MERCURY_ISA_VERSION
	.align		4
.L_22:
        /*0c50*/ 	.byte	0x03, 0x5f
        /*0c52*/ 	.short	0x0101


	//----- nvinfo : EIATTR_INT_WARP_WIDE_INSTR_OFFSETS
	.align		4
        /*0c54*/ 	.byte	0x04, 0x31
        /*0c56*/ 	.short	(.L_24 - .L_23)


	//   ....[0]....
.L_23:
        /*0c58*/ 	.word	0x00000440


	//   ....[1]....
        /*0c5c*/ 	.word	0x00000450


	//   ....[2]....
        /*0c60*/ 	.word	0x00000580


	//----- nvinfo : EIATTR_COOP_GROUP_MASK_REGIDS
	.align		4
.L_24:
        /*0c64*/ 	.byte	0x04, 0x29
        /*0c66*/ 	.short	(.L_26 - .L_25)


	//   ....[0]....
.L_25:
        /*0c68*/ 	.word	0xffffffff


	//   ....[1]....
        /*0c6c*/ 	.word	0xffffffff


	//   ....[2]....
        /*0c70*/ 	.word	0xffffffff


	//   ....[3]....
        /*0c74*/ 	.word	0xffffffff


	//   ....[4]....
        /*0c78*/ 	.word	0xffffffff


	//----- nvinfo : EIATTR_COOP_GROUP_INSTR_OFFSETS
	.align		4
.L_26:
        /*0c7c*/ 	.byte	0x04, 0x28
        /*0c7e*/ 	.short	(.L_28 - .L_27)


	//   ....[0]....
.L_27:
        /*0c80*/ 	.word	0x00000070


	//   ....[1]....
        /*0c84*/ 	.word	0x00000080


	//   ....[2]....
        /*0c88*/ 	.word	0x000001a0


	//   ....[3]....
        /*0c8c*/ 	.word	0x00000390


	//   ....[4]....
        /*0c90*/ 	.word	0x000012d0


	//----- nvinfo : EIATTR_REG_RECONFIG
	.align		4
.L_28:
        /*0c94*/ 	.byte	0x01, 0x54
	.zero		2


	//----- nvinfo : EIATTR_MBARRIER_INSTR_OFFSETS
	.align		4
        /*0c98*/ 	.byte	0x04, 0x39
        /*0c9a*/ 	.short	(.L_30 - .L_29)


	//   ....[0]....
.L_29:
        /*0c9c*/ 	.word	0x00000320
        /*0ca0*/ 	.word	0x000000ff
        /*0ca4*/ 	.word	0x00000000
        /*0ca8*/ 	.short	0x0100
        /*0caa*/ 	.byte	0x09
	.zero		1


	//   ....[1]....
        /*0cac*/ 	.word	0x00000330
        /*0cb0*/ 	.word	0x000000ff
        /*0cb4*/ 	.word	0x00000018
        /*0cb8*/ 	.short	0x0100
        /*0cba*/ 	.byte	0x09
	.zero		1


	//   ....[2]....
        /*0cbc*/ 	.word	0x00000340
        /*0cc0*/ 	.word	0x000000ff
        /*0cc4*/ 	.word	0x00000008
        /*0cc8*/ 	.short	0x0100
        /*0cca*/ 	.byte	0x09
	.zero		1


	//   ....[3]....
        /*0ccc*/ 	.word	0x00000350
        /*0cd0*/ 	.word	0x000000ff
        /*0cd4*/ 	.word	0x00000020
        /*0cd8*/ 	.short	0x0100
        /*0cda*/ 	.byte	0x09
	.zero		1


	//   ....[4]....
        /*0cdc*/ 	.word	0x00000360
        /*0ce0*/ 	.word	0x000000ff
        /*0ce4*/ 	.word	0x00000010
        /*0ce8*/ 	.short	0x0100
        /*0cea*/ 	.byte	0x09
	.zero		1


	//   ....[5]....
        /*0cec*/ 	.word	0x00000370
        /*0cf0*/ 	.word	0x000000ff
        /*0cf4*/ 	.word	0x00000028
        /*0cf8*/ 	.short	0x0100
        /*0cfa*/ 	.byte	0x09
	.zero		1


	//   ....[6]....
        /*0cfc*/ 	.word	0x000005b0
        /*0d00*/ 	.word	0x000000ff
        /*0d04*/ 	.word	0x00000040
        /*0d08*/ 	.short	0x0100
        /*0d0a*/ 	.byte	0x06
	.zero		1


	//   ....[7]....
        /*0d0c*/ 	.word	0x000005c0
        /*0d10*/ 	.word	0x000000ff
        /*0d14*/ 	.word	0x00000048
        /*0d18*/ 	.short	0x0100
        /*0d1a*/ 	.byte	0x06
	.zero		1


	//   ....[8]....
        /*0d1c*/ 	.word	0x00001ae0
        /*0d20*/ 	.word	0x000000ff
        /*0d24*/ 	.word	0x00000000
        /*0d28*/ 	.short	0x010a
        /*0d2a*/ 	.byte	0x06
	.zero		1


	//   ....[9]....
        /*0d2c*/ 	.word	0x00001b20
        /*0d30*/ 	.word	0x000000ff
        /*0d34*/ 	.word	0x00000000
        /*0d38*/ 	.short	0x010a
        /*0d3a*/ 	.byte	0x06
	.zero		1


	//   ....[10]....
        /*0d3c*/ 	.word	0x00002ce0
        /*0d40*/ 	.word	0x000000ff
        /*0d44*/ 	.word	0x00000000
        /*0d48*/ 	.short	0x010a
        /*0d4a*/ 	.byte	0x09
	.zero		1


	//   ....[11]....
        /*0d4c*/ 	.word	0x00002d20
        /*0d50*/ 	.word	0x000000ff
        /*0d54*/ 	.word	0x00000000
        /*0d58*/ 	.short	0x010a
        /*0d5a*/ 	.byte	0x09
	.zero		1


	//   ....[12]....
        /*0d5c*/ 	.word	0x00003cf0
        /*0d60*/ 	.word	0x000000ff
        /*0d64*/ 	.word	0x00000000
        /*0d68*/ 	.short	0x0101
        /*0d6a*/ 	.byte	0x08
	.zero		1


	//   ....[13]....
        /*0d6c*/ 	.word	0x00004ec0
        /*0d70*/ 	.word	0x000000ff
        /*0d74*/ 	.word	0x00000000
        /*0d78*/ 	.short	0x0101
        /*0d7a*/ 	.byte	0x08
	.zero		1


	//   ....[14]....
        /*0d7c*/ 	.word	0x0000f170
        /*0d80*/ 	.word	0x0000000d
        /*0d84*/ 	.word	0x00000018
        /*0d88*/ 	.short	0x010a
        /*0d8a*/ 	.byte	0x3f
	.zero		1


	//   ....[15]....
        /*0d8c*/ 	.word	0x0000f530
        /*0d90*/ 	.word	0x00000004
        /*0d94*/ 	.word	0x00000048
        /*0d98*/ 	.short	0x0101
        /*0d9a*/ 	.byte	0x3f
	.zero		1


	//   ....[16]....
        /*0d9c*/ 	.word	0x0000fca0
        /*0da0*/ 	.word	0x00000007
        /*0da4*/ 	.word	0x00000000
        /*0da8*/ 	.short	0x010a
        /*0daa*/ 	.byte	0x3f
	.zero		1


	//   ....[17]....
        /*0dac*/ 	.word	0x0000fd20
        /*0db0*/ 	.word	0x00000009
        /*0db4*/ 	.word	0x00000000
        /*0db8*/ 	.short	0x010a
        /*0dba*/ 	.byte	0x3f
	.zero		1


	//   ....[18]....
        /*0dbc*/ 	.word	0x0000fdb0
        /*0dc0*/ 	.word	0x00000003
        /*0dc4*/ 	.word	0x00000000
        /*0dc8*/ 	.short	0x010a
        /*0dca*/ 	.byte	0x3f
	.zero		1


	//   ....[19]....
        /*0dcc*/ 	.word	0x0000fe20
        /*0dd0*/ 	.word	0x00000003
        /*0dd4*/ 	.word	0x00000000
        /*0dd8*/ 	.short	0x010a
        /*0dda*/ 	.byte	0x3f
	.zero		1


	//   ....[20]....
        /*0ddc*/ 	.word	0x0000fe90
        /*0de0*/ 	.word	0x00000000
        /*0de4*/ 	.word	0x00000000
        /*0de8*/ 	.short	0x010a
        /*0dea*/ 	.byte	0x3f
	.zero		1


	//   ....[21]....
        /*0dec*/ 	.word	0x0000ff70
        /*0df0*/ 	.word	0x0000000d
        /*0df4*/ 	.word	0x00000018
        /*0df8*/ 	.short	0x010a
        /*0dfa*/ 	.byte	0x3f
	.zero		1


	//   ....[22]....
        /*0dfc*/ 	.word	0x00010050
        /*0e00*/ 	.word	0x00000007
        /*0e04*/ 	.word	0x00000000
        /*0e08*/ 	.short	0x010a
        /*0e0a*/ 	.byte	0x3f
	.zero		1


	//   ....[23]....
        /*0e0c*/ 	.word	0x000100a0
        /*0e10*/ 	.word	0x00000009
        /*0e14*/ 	.word	0x00000000
        /*0e18*/ 	.short	0x010a
        /*0e1a*/ 	.byte	0x3f
	.zero		1


	//----- nvinfo : EIATTR_NUM_MBARRIERS
	.align		4
.L_30:
        /*0e1c*/ 	.byte	0x03, 0x38
        /*0e1e*/ 	.short	0x0008


	//----- nvinfo : EIATTR_EXIT_INSTR_OFFSETS
	.align		4
        /*0e20*/ 	.byte	0x04, 0x1c
        /*0e22*/ 	.short	(.L_32 - .L_31)


	//   ....[0]....
.L_31:
        /*0e24*/ 	.word	0x00000620


	//   ....[1]....
        /*0e28*/ 	.word	0x00000f70


	//   ....[2]....
        /*0e2c*/ 	.word	0x0000e7b0


	//   ....[3]....
        /*0e30*/ 	.word	0x0000ee00


	//   ....[4]....
        /*0e34*/ 	.word	0x0000fe00


	//----- nvinfo : EIATTR_MAX_THREADS
	.align		4
.L_32:
        /*0e38*/ 	.byte	0x04, 0x05
        /*0e3a*/ 	.short	(.L_34 - .L_33)
.L_33:
        /*0e3c*/ 	.word	0x00000180
        /*0e40*/ 	.word	0x00000001
        /*0e44*/ 	.word	0x00000001


	//----- nvinfo : EIATTR_CRS_STACK_SIZE
	.align		4
.L_34:
        /*0e48*/ 	.byte	0x04, 0x1e
        /*0e4a*/ 	.short	(.L_36 - .L_35)
.L_35:
        /*0e4c*/ 	.word	0x00000000


	//----- nvinfo : EIATTR_CBANK_PARAM_SIZE
	.align		4
.L_36:
        /*0e50*/ 	.byte	0x03, 0x19
        /*0e52*/ 	.short	0x0470


	//----- nvinfo : EIATTR_PARAM_CBANK
	.align		4
        /*0e54*/ 	.byte	0x04, 0x0a
        /*0e56*/ 	.short	(.L_38 - .L_37)
	.align		4
.L_37:
        /*0e58*/ 	.word	index@(.nv.constant0._ZN7cutlass13device_kernelINS_4gemm6kernel13GemmUniversalIN4cute5tupleIJiiiiEEENS1_10collective13CollectiveMmaINS1_37MainloopSm90TmaGmmaWarpSpecializedFP8ILi3ENS5_IJNS4_1CILi1EEESB_SB_EEENS1_35KernelTmaWarpSpecializedCooperativeEEENS5_IJNSA_ILi128EEENSA_ILi256EEENSA_ILi32EEEEEENS_12float_e5m2_tENS5_IJlSB_lEEESJ_SK_NS4_8TiledMMAINS4_8MMA_AtomIJNS4_4SM904GMMA31MMA_64x256x32_F32E5M2E5M2_SS_TNILNSO_7ScaleInE1ELSQ_1EEEEEENS4_6LayoutINS5_IJNSA_ILi2EEESB_SB_EEENS5_IJSB_NSA_ILi0EEESW_EEEEENS5_IJNS4_10UnderscoreESZ_SZ_EEEEENS4_13SM90_TMA_LOADENS4_14ComposedLayoutINS4_7SwizzleILi1ELi4ELi3EEENS4_18smem_ptr_flag_bitsILi8EEENST_INS5_IJNSA_ILi8EEESH_EEENS5_IJSH_SB_EEEEEEEvNS4_8identityES12_S1C_vS1D_EENS_8epilogue10collective6detail29Sm90TmaWarpSpecializedAdapterINS1G_15DefaultEpilogueISJ_SK_SK_NS1F_6thread17LinearCombinationISJ_Li1EffLNS1K_9ScaleType4KindE0ELNS_15FloatRoundStyleE2ESJ_EENS1_15EpilogueDefaultEEEEEvvEEEEvNT_6ParamsE)
        /*0e5c*/ 	.short	0x0210
        /*0e5e*/ 	.short	0x0470


	//----- nvinfo : EIATTR_SW_WAR
	.align		4
.L_38:
        /*0e60*/ 	.byte	0x04, 0x36
        /*0e62*/ 	.short	(.L_40 - .L_39)
.L_39:
        /*0e64*/ 	.word	0x00000008
.L_40:


//--------------------- .nv.callgraph             --------------------------
	.section	.nv.callgraph,"",@"SHT_CUDA_CALLGRAPH"
	.align	4
	.sectionentsize	8
	.align		4
        /*0000*/ 	.word	0x00000000
	.align		4
        /*0004*/ 	.word	0xffffffff
	.align		4
        /*0008*/ 	.word	0x00000000
	.align		4
        /*000c*/ 	.word	0xfffffffe
	.align		4
        /*0010*/ 	.word	0x00000000
	.align		4
        /*0014*/ 	.word	0xfffffffd
	.align		4
        /*0018*/ 	.word	0x00000000
	.align		4
        /*001c*/ 	.word	0xfffffffc


//--------------------- .nv.constant4             --------------------------
	.section	.nv.constant4,"a",@progbits
	.align	8
	.align		8
.nv.constant4:
        /*0000*/ 	.dword	_ZN39_INTERNAL_cd0f6fa7_4_k_cu_5b53e3a3_44504cuda3std3__45__cpo5beginE
	.align		8
        /*0008*/ 	.dword	_ZN39_INTERNAL_cd0f6fa7_4_k_cu_5b53e3a3_44504cuda3std3__45__cpo3endE
	.align		8
        /*0010*/ 	.dword	_ZN39_INTERNAL_cd0f6fa7_4_k_cu_5b53e3a3_44504cuda3std3__45__cpo6cbeginE
	.align		8
        /*0018*/ 	.dword	_ZN39_INTERNAL_cd0f6fa7_4_k_cu_5b53e3a3_44504cuda3std3__45__cpo4cendE
	.align		8
        /*0020*/ 	.dword	_ZN39_INTERNAL_cd0f6fa7_4_k_cu_5b53e3a3_44504cuda3std3__441_GLOBAL__N__cd0f6fa7_4_k_cu_5b53e3a3_44506ignoreE
	.align		8
        /*0028*/ 	.dword	_ZN39_INTERNAL_cd0f6fa7_4_k_cu_5b53e3a3_44504cuda3std3__419piecewise_constructE
	.align		8
        /*0030*/ 	.dword	_ZN39_INTERNAL_cd0f6fa7_4_k_cu_5b53e3a3_44504cuda3std3__48in_placeE
	.align		8
        /*0038*/ 	.dword	_ZN39_INTERNAL_cd0f6fa7_4_k_cu_5b53e3a3_44504cuda3std6ranges3__45__cpo4swapE
	.align		8
        /*0040*/ 	.dword	_ZN39_INTERNAL_cd0f6fa7_4_k_cu_5b53e3a3_44504cuda3std6ranges3__45__cpo9iter_moveE
	.align		8
        /*0048*/ 	.dword	_ZN39_INTERNAL_cd0f6fa7_4_k_cu_5b53e3a3_44504cute7productE
	.align		8
        /*0050*/ 	.dword	_ZN39_INTERNAL_cd0f6fa7_4_k_cu_5b53e3a3_44504cute1_E


//--------------------- .text._ZN7cutlass13device_kernelINS_4gemm6kernel13GemmUniversalIN4cute5tupleIJiiiiEEENS1_10collective13CollectiveMmaINS1_37MainloopSm90TmaGmmaWarpSpecializedFP8ILi3ENS5_IJNS4_1CILi1EEESB_SB_EEENS1_35KernelTmaWarpSpecializedCooperativeEEENS5_IJNSA_ILi128EEENSA_ILi256EEENSA_ILi32EEEEEENS_12float_e5m2_tENS5_IJlSB_lEEESJ_SK_NS4_8TiledMMAINS4_8MMA_AtomIJNS4_4SM904GMMA31MMA_64x256x32_F32E5M2E5M2_SS_TNILNSO_7ScaleInE1ELSQ_1EEEEEENS4_6LayoutINS5_IJNSA_ILi2EEESB_SB_EEENS5_IJSB_NSA_ILi0EEESW_EEEEENS5_IJNS4_10UnderscoreESZ_SZ_EEEEENS4_13SM90_TMA_LOADENS4_14ComposedLayoutINS4_7SwizzleILi1ELi4ELi3EEENS4_18smem_ptr_flag_bitsILi8EEENST_INS5_IJNSA_ILi8EEESH_EEENS5_IJSH_SB_EEEEEEEvNS4_8identityES12_S1C_vS1D_EENS_8epilogue10collective6detail29Sm90TmaWarpSpecializedAdapterINS1G_15DefaultEpilogueISJ_SK_SK_NS1F_6thread17LinearCombinationISJ_Li1EffLNS1K_9ScaleType4KindE0ELNS_15FloatRoundStyleE2ESJ_EENS1_15EpilogueDefaultEEEEEvvEEEEvNT_6ParamsE --------------------------
	.section	.text._ZN7cutlass13device_kernelINS_4gemm6kernel13GemmUniversalIN4cute5tupleIJiiiiEEENS1_10collective13CollectiveMmaINS1_37MainloopSm90TmaGmmaWarpSpecializedFP8ILi3ENS5_IJNS4_1CILi1EEESB_SB_EEENS1_35KernelTmaWarpSpecializedCooperativeEEENS5_IJNSA_ILi128EEENSA_ILi256EEENSA_ILi32EEEEEENS_12float_e5m2_tENS5_IJlSB_lEEESJ_SK_NS4_8TiledMMAINS4_8MMA_AtomIJNS4_4SM904GMMA31MMA_64x256x32_F32E5M2E5M2_SS_TNILNSO_7ScaleInE1ELSQ_1EEEEEENS4_6LayoutINS5_IJNSA_ILi2EEESB_SB_EEENS5_IJSB_NSA_ILi0EEESW_EEEEENS5_IJNS4_10UnderscoreESZ_SZ_EEEEENS4_13SM90_TMA_LOADENS4_14ComposedLayoutINS4_7SwizzleILi1ELi4ELi3EEENS4_18smem_ptr_flag_bitsILi8EEENST_INS5_IJNSA_ILi8EEESH_EEENS5_IJSH_SB_EEEEEEEvNS4_8identityES12_S1C_vS1D_EENS_8epilogue10collective6detail29Sm90TmaWarpSpecializedAdapterINS1G_15DefaultEpilogueISJ_SK_SK_NS1F_6thread17LinearCombinationISJ_Li1EffLNS1K_9ScaleType4KindE0ELNS_15FloatRoundStyleE2ESJ_EENS1_15EpilogueDefaultEEEEEvvEEEEvNT_6ParamsE,"ax",@progbits
	.align	128
.text._ZN7cutlass13device_kernelINS_4gemm6kernel13GemmUniversalIN4cute5tupleIJiiiiEEENS1_10collective13CollectiveMmaINS1_37MainloopSm90TmaGmmaWarpSpecializedFP8ILi3ENS5_IJNS4_1CILi1EEESB_SB_EEENS1_35KernelTmaWarpSpecializedCooperativeEEENS5_IJNSA_ILi128EEENSA_ILi256EEENSA_ILi32EEEEEENS_12float_e5m2_tENS5_IJlSB_lEEESJ_SK_NS4_8TiledMMAINS4_8MMA_AtomIJNS4_4SM904GMMA31MMA_64x256x32_F32E5M2E5M2_SS_TNILNSO_7ScaleInE1ELSQ_1EEEEEENS4_6LayoutINS5_IJNSA_ILi2EEESB_SB_EEENS5_IJSB_NSA_ILi0EEESW_EEEEENS5_IJNS4_10UnderscoreESZ_SZ_EEEEENS4_13SM90_TMA_LOADENS4_14ComposedLayoutINS4_7SwizzleILi1ELi4ELi3EEENS4_18smem_ptr_flag_bitsILi8EEENST_INS5_IJNSA_ILi8EEESH_EEENS5_IJSH_SB_EEEEEEEvNS4_8identityES12_S1C_vS1D_EENS_8epilogue10collective6detail29Sm90TmaWarpSpecializedAdapterINS1G_15DefaultEpilogueISJ_SK_SK_NS1F_6thread17LinearCombinationISJ_Li1EffLNS1K_9ScaleType4KindE0ELNS_15FloatRoundStyleE2ESJ_EENS1_15EpilogueDefaultEEEEEvvEEEEvNT_6ParamsE:
        .type           _ZN7cutlass13device_kernelINS_4gemm6kernel13GemmUniversalIN4cute5tupleIJiiiiEEENS1_10collective13CollectiveMmaINS1_37MainloopSm90TmaGmmaWarpSpecializedFP8ILi3ENS5_IJNS4_1CILi1EEESB_SB_EEENS1_35KernelTmaWarpSpecializedCooperativeEEENS5_IJNSA_ILi128EEENSA_ILi256EEENSA_ILi32EEEEEENS_12float_e5m2_tENS5_IJlSB_lEEESJ_SK_NS4_8TiledMMAINS4_8MMA_AtomIJNS4_4SM904GMMA31MMA_64x256x32_F32E5M2E5M2_SS_TNILNSO_7ScaleInE1ELSQ_1EEEEEENS4_6LayoutINS5_IJNSA_ILi2EEESB_SB_EEENS5_IJSB_NSA_ILi0EEESW_EEEEENS5_IJNS4_10UnderscoreESZ_SZ_EEEEENS4_13SM90_TMA_LOADENS4_14ComposedLayoutINS4_7SwizzleILi1ELi4ELi3EEENS4_18smem_ptr_flag_bitsILi8EEENST_INS5_IJNSA_ILi8EEESH_EEENS5_IJSH_SB_EEEEEEEvNS4_8identityES12_S1C_vS1D_EENS_8epilogue10collective6detail29Sm90TmaWarpSpecializedAdapterINS1G_15DefaultEpilogueISJ_SK_SK_NS1F_6thread17LinearCombinationISJ_Li1EffLNS1K_9ScaleType4KindE0ELNS_15FloatRoundStyleE2ESJ_EENS1_15EpilogueDefaultEEEEEvvEEEEvNT_6ParamsE,@function
        .size           _ZN7cutlass13device_kernelINS_4gemm6kernel13GemmUniversalIN4cute5tupleIJiiiiEEENS1_10collective13CollectiveMmaINS1_37MainloopSm90TmaGmmaWarpSpecializedFP8ILi3ENS5_IJNS4_1CILi1EEESB_SB_EEENS1_35KernelTmaWarpSpecializedCooperativeEEENS5_IJNSA_ILi128EEENSA_ILi256EEENSA_ILi32EEEEEENS_12float_e5m2_tENS5_IJlSB_lEEESJ_SK_NS4_8TiledMMAINS4_8MMA_AtomIJNS4_4SM904GMMA31MMA_64x256x32_F32E5M2E5M2_SS_TNILNSO_7ScaleInE1ELSQ_1EEEEEENS4_6LayoutINS5_IJNSA_ILi2EEESB_SB_EEENS5_IJSB_NSA_ILi0EEESW_EEEEENS5_IJNS4_10UnderscoreESZ_SZ_EEEEENS4_13SM90_TMA_LOADENS4_14ComposedLayoutINS4_7SwizzleILi1ELi4ELi3EEENS4_18smem_ptr_flag_bitsILi8EEENST_INS5_IJNSA_ILi8EEESH_EEENS5_IJSH_SB_EEEEEEEvNS4_8identityES12_S1C_vS1D_EENS_8epilogue10collective6detail29Sm90TmaWarpSpecializedAdapterINS1G_15DefaultEpilogueISJ_SK_SK_NS1F_6thread17LinearCombinationISJ_Li1EffLNS1K_9ScaleType4KindE0ELNS_15FloatRoundStyleE2ESJ_EENS1_15EpilogueDefaultEEEEEvvEEEEvNT_6ParamsE,(.L_x_327 - _ZN7cutlass13device_kernelINS_4gemm6kernel13GemmUniversalIN4cute5tupleIJiiiiEEENS1_10collective13CollectiveMmaINS1_37MainloopSm90TmaGmmaWarpSpecializedFP8ILi3ENS5_IJNS4_1CILi1EEESB_SB_EEENS1_35KernelTmaWarpSpecializedCooperativeEEENS5_IJNSA_ILi128EEENSA_ILi256EEENSA_ILi32EEEEEENS_12float_e5m2_tENS5_IJlSB_lEEESJ_SK_NS4_8TiledMMAINS4_8MMA_AtomIJNS4_4SM904GMMA31MMA_64x256x32_F32E5M2E5M2_SS_TNILNSO_7ScaleInE1ELSQ_1EEEEEENS4_6LayoutINS5_IJNSA_ILi2EEESB_SB_EEENS5_IJSB_NSA_ILi0EEESW_EEEEENS5_IJNS4_10UnderscoreESZ_SZ_EEEEENS4_13SM90_TMA_LOADENS4_14ComposedLayoutINS4_7SwizzleILi1ELi4ELi3EEENS4_18smem_ptr_flag_bitsILi8EEENST_INS5_IJNSA_ILi8EEESH_EEENS5_IJSH_SB_EEEEEEEvNS4_8identityES12_S1C_vS1D_EENS_8epilogue10collective6detail29Sm90TmaWarpSpecializedAdapterINS1G_15DefaultEpilogueISJ_SK_SK_NS1F_6thread17LinearCombinationISJ_Li1EffLNS1K_9ScaleType4KindE0ELNS_15FloatRoundStyleE2ESJ_EENS1_15EpilogueDefaultEEEEEvvEEEEvNT_6ParamsE)
        .other          _ZN7cutlass13device_kernelINS_4gemm6kernel13GemmUniversalIN4cute5tupleIJiiiiEEENS1_10collective13CollectiveMmaINS1_37MainloopSm90TmaGmmaWarpSpecializedFP8ILi3ENS5_IJNS4_1CILi1EEESB_SB_EEENS1_35KernelTmaWarpSpecializedCooperativeEEENS5_IJNSA_ILi128EEENSA_ILi256EEENSA_ILi32EEEEEENS_12float_e5m2_tENS5_IJlSB_lEEESJ_SK_NS4_8TiledMMAINS4_8MMA_AtomIJNS4_4SM904GMMA31MMA_64x256x32_F32E5M2E5M2_SS_TNILNSO_7ScaleInE1ELSQ_1EEEEEENS4_6LayoutINS5_IJNSA_ILi2EEESB_SB_EEENS5_IJSB_NSA_ILi0EEESW_EEEEENS5_IJNS4_10UnderscoreESZ_SZ_EEEEENS4_13SM90_TMA_LOADENS4_14ComposedLayoutINS4_7SwizzleILi1ELi4ELi3EEENS4_18smem_ptr_flag_bitsILi8EEENST_INS5_IJNSA_ILi8EEESH_EEENS5_IJSH_SB_EEEEEEEvNS4_8identityES12_S1C_vS1D_EENS_8epilogue10collective6detail29Sm90TmaWarpSpecializedAdapterINS1G_15DefaultEpilogueISJ_SK_SK_NS1F_6thread17LinearCombinationISJ_Li1EffLNS1K_9ScaleType4KindE0ELNS_15FloatRoundStyleE2ESJ_EENS1_15EpilogueDefaultEEEEEvvEEEEvNT_6ParamsE,@"STO_CUDA_ENTRY STV_DEFAULT"
_ZN7cutlass13device_kernelINS_4gemm6kernel13GemmUniversalIN4cute5tupleIJiiiiEEENS1_10collective13CollectiveMmaINS1_37MainloopSm90TmaGmmaWarpSpecializedFP8ILi3ENS5_IJNS4_1CILi1EEESB_SB_EEENS1_35KernelTmaWarpSpecializedCooperativeEEENS5_IJNSA_ILi128EEENSA_ILi256EEENSA_ILi32EEEEEENS_12float_e5m2_tENS5_IJlSB_lEEESJ_SK_NS4_8TiledMMAINS4_8MMA_AtomIJNS4_4SM904GMMA31MMA_64x256x32_F32E5M2E5M2_SS_TNILNSO_7ScaleInE1ELSQ_1EEEEEENS4_6LayoutINS5_IJNSA_ILi2EEESB_SB_EEENS5_IJSB_NSA_ILi0EEESW_EEEEENS5_IJNS4_10UnderscoreESZ_SZ_EEEEENS4_13SM90_TMA_LOADENS4_14ComposedLayoutINS4_7SwizzleILi1ELi4ELi3EEENS4_18smem_ptr_flag_bitsILi8EEENST_INS5_IJNSA_ILi8EEESH_EEENS5_IJSH_SB_EEEEEEEvNS4_8identityES12_S1C_vS1D_EENS_8epilogue10collective6detail29Sm90TmaWarpSpecializedAdapterINS1G_15DefaultEpilogueISJ_SK_SK_NS1F_6thread17LinearCombinationISJ_Li1EffLNS1K_9ScaleType4KindE0ELNS_15FloatRoundStyleE2ESJ_EENS1_15EpilogueDefaultEEEEEvvEEEEvNT_6ParamsE:
[----:B------:R-:W0:Y:S02]  /*0000*/  LDC R1, c[0x0][0x28] ;  /* 0x00000a00ff017b82 */ /* 0x000e240000000800 */
[----:B0-----:R-:W-:Y:S01]  /*0010*/  VIADD R1, R1, 0xffffff00 ;  /* 0xffffff0001017836 */ /* 0x001fe20000000000 */
[----:B------:R-:W0:Y:S01]  /*0020*/  S2R R2, SR_TID.X ;  /* 0x0000000000027919 */ /* 0x000e220000002100 */
[----:B------:R-:W-:Y:S01]  /*0030*/  ELECT P0, URZ, PT ;  /* 0x00000000003f782f */ /* 0x000fe20003800000 */
[----:B------:R-:W-:Y:S01]  /*0040*/  BSSY B0, `(.L_x_0) ;  /* 0x0000015000007945 */ /* 0x000fe20003800000 */
[--C-:B0-----:R-:W-:Y:S02]  /*0050*/  SHF.R.U32.HI R0, RZ, 0x5, R2.reuse ;  /* 0x00000005ff007819 */ /* 0x101fe40000011602 */
[----:B------:R-:W-:-:S03]  /*0060*/  SHF.R.U32.HI R2, RZ, 0x7, R2 ;  /* 0x00000007ff027819 */ /* 0x000fc60000011602 */
[----:B------:R-:W0:Y:S04]  /*0070*/  SHFL.IDX PT, R3, R0, RZ, 0x1f ;  /* 0x00001fff00037589 */ /* 0x000e2800000e0000 */
[----:B------:R-:W1:Y:S01]  /*0080*/  SHFL.IDX PT, R2, R2, RZ, 0x1f ;  /* 0x00001fff02027589 */ /* 0x000e6200000e0000 */
[----:B0-----:R-:W-:Y:S02]  /*0090*/  R2UR UR4, R3 ;  /* 0x00000000030472ca */ /* 0x001fe400000e0000 */
[----:B-1----:R-:W-:-:S11]  /*00a0*/  R2UR UR6, R2 ;  /* 0x00000000020672ca */ /* 0x002fd600000e0000 */
[----:B------:R-:W-:Y:S02]  /*00b0*/  USHF.R.S32.HI UR5, URZ, 0x1f, UR4 ;  /* 0x0000001f3f057899 */ /* 0x000fe40008011404 */
[----:B------:R-:W-:Y:S02]  /*00c0*/  ISETP.NE.OR P0, PT, RZ, UR4, !P0 ;  /* 0x00000004ff007c0c */ /* 0x000fe4000c705670 */
[----:B------:R-:W-:-:S04]  /*00d0*/  ULEA.HI UR5, UR5, UR4, URZ, 0x2 ;  /* 0x0000000405057291 */ /* 0x000fc8000f8f103f */
[----:B------:R-:W-:-:S04]  /*00e0*/  ULOP3.LUT UR5, UR5, 0xfffffffc, URZ, 0xc0, !UPT ;  /* 0xfffffffc05057892 */ /* 0x000fc8000f8ec03f */
[----:B------:R-:W-:-:S03]  /*00f0*/  UIADD3 UR8, UR4, -UR5, URZ ;  /* 0x8000000504087290 */ /* 0x000fc6000fffe03f */
[----:B------:R-:W-:Y:S09]  /*0100*/  @P0 BRA `(.L_x_1) ;  /* 0x0000000000200947 */ /* 0x000ff20003800000 */
[----:B------:R-:W-:Y:S02]  /*0110*/  ULDC.64 UR4, c[0x0][0x198] ;  /* 0x0000660000047ab9 */ /* 0x000fe40000000a00 */
[----:B------:R-:W-:Y:S02]  /*0120*/  UIADD3 UR10, UP0, UR4, 0xf0, URZ ;  /* 0x000000f0040a7890 */ /* 0x000fe4000ff1e03f */
[----:B------:R-:W-:Y:S02]  /*0130*/  UIADD3 UR4, UP1, UR4, 0x1f0, URZ ;  /* 0x000001f004047890 */ /* 0x000fe4000ff3e03f */
[----:B------:R-:W-:Y:S02]  /*0140*/  UIADD3.X UR11, URZ, UR5, URZ, UP0, !UPT ;  /* 0x000000053f0b7290 */ /* 0x000fe400087fe43f */
[----:B------:R-:W-:-:S07]  /*0150*/  UIADD3.X UR5, URZ, UR5, URZ, UP1, !UPT ;  /* 0x000000053f057290 */ /* 0x000fce0008ffe43f */
[----:B------:R0:W-:Y:S02]  /*0160*/  UTMACCTL.PF [UR10] ;  /* 0x000000000a0079b9 */ /* 0x0001e40008040000 */
[----:B------:R0:W-:Y:S02]  /*0170*/  UTMACCTL.PF [UR4] ;  /* 0x00000000040079b9 */ /* 0x0001e40008040000 */
[----:B0-----:R-:W-:Y:S01]  /*0180*/  NOP ;  /* 0x0000000000007918 */ /* 0x001fe20000000000 */
.L_x_1:
[----:B------:R-:W-:Y:S05]  /*0190*/  BSYNC B0 ;  /* 0x0000000000007941 */ /* 0x000fea0003800000 */
.L_x_0:
[----:B------:R-:W0:Y:S01]  /*01a0*/  SHFL.IDX PT, R2, R0, RZ, 0x1f ;  /* 0x00001fff00027589 */ /* 0x000e2200000e0000 */
[----:B------:R-:W-:Y:S01]  /*01b0*/  UISETP.NE.AND UP0, UPT, UR8, 0x3, UPT ;  /* 0x000000030800788c */ /* 0x000fe2000bf05270 */
[----:B------:R-:W-:Y:S01]  /*01c0*/  ISETP.NE.AND P1, PT, RZ, UR6, PT ;  /* 0x00000006ff007c0c */ /* 0x000fe2000bf25270 */
[----:B------:R-:W-:Y:S02]  /*01d0*/  UIADD3 UR10, UR6, -0x1, URZ ;  /* 0xffffffff060a7890 */ /* 0x000fe4000fffe03f */
[----:B------:R-:W-:Y:S02]  /*01e0*/  UISETP.EQ.OR UP0, UPT, UR8, URZ, !UP0 ;  /* 0x0000003f0800728c */ /* 0x000fe4000c702670 */
[----:B------:R-:W-:Y:S02]  /*01f0*/  UISETP.GE.U32.AND UP1, UPT, UR10, 0x2, UPT ;  /* 0x000000020a00788c */ /* 0x000fe4000bf26070 */
[----:B------:R-:W-:-:S04]  /*0200*/  UISETP.EQ.AND UP0, UPT, UR6, URZ, UP0 ;  /* 0x0000003f0600728c */ /* 0x000fc80008702270 */
[----:B------:R-:W-:-:S04]  /*0210*/  USEL UR13, URZ, 0x1, !UP0 ;  /* 0x000000013f0d7887 */ /* 0x000fc8000c000000 */
[----:B------:R-:W-:Y:S01]  /*0220*/  USEL UR13, UR13, 0x2, UP1 ;  /* 0x000000020d0d7887 */ /* 0x000fe20008800000 */
[----:B0-----:R-:W-:-:S13]  /*0230*/  ISETP.NE.AND P0, PT, R2, RZ, PT ;  /* 0x000000ff0200720c */ /* 0x001fda0003f05270 */
[----:B------:R-:W-:Y:S05]  /*0240*/  @P0 BRA `(.L_x_2) ;  /* 0x0000000000500947 */ /* 0x000fea0003800000 */
[----:B------:R-:W0:Y:S01]  /*0250*/  S2UR UR9, SR_CgaCtaId ;  /* 0x00000000000979c3 */ /* 0x000e220000008800 */
[----:B------:R-:W-:Y:S01]  /*0260*/  UMOV UR4, 0x400 ;  /* 0x0000040000047882 */ /* 0x000fe20000000000 */
[----:B------:R-:W-:Y:S01]  /*0270*/  UMOV UR5, 0x1 ;  /* 0x0000000100057882 */ /* 0x000fe20000000000 */
[----:B------:R-:W-:Y:S01]  /*0280*/  UMOV UR6, 0x100 ;  /* 0x0000010000067882 */ /* 0x000fe20000000000 */
[----:B------:R-:W-:Y:S01]  /*0290*/  ELECT P0, URZ, PT ;  /* 0x00000000003f782f */ /* 0x000fe20003800000 */
[----:B------:R-:W-:-:S04]  /*02a0*/  UIADD3 UR6, -UR6, 0x100000, URZ ;  /* 0x0010000006067890 */ /* 0x000fc8000fffe13f */
[----:B------:R-:W-:Y:S02]  /*02b0*/  USHF.L.U32 UR7, UR6, 0xb, URZ ;  /* 0x0000000b06077899 */ /* 0x000fe4000800063f */
[----:B------:R-:W-:Y:S02]  /*02c0*/  USHF.L.U32 UR6, UR6, 0x1, URZ ;  /* 0x0000000106067899 */ /* 0x000fe4000800063f */
[----:B0-----:R-:W-:Y:S02]  /*02d0*/  ULEA UR9, UR9, UR4, 0x18 ;  /* 0x0000000409097291 */ /* 0x001fe4000f8ec03f */
[----:B------:R-:W-:-:S04]  /*02e0*/  UIADD3 UR4, -UR5, 0x100000, URZ ;  /* 0x0010000005047890 */ /* 0x000fc8000fffe13f */
[----:B------:R-:W-:Y:S02]  /*02f0*/  USHF.L.U32 UR5, UR4, 0xb, URZ ;  /* 0x0000000b04057899 */ /* 0x000fe4000800063f */
[----:B------:R-:W-:Y:S01]  /*0300*/  USHF.L.U32 UR4, UR4, 0x1, URZ ;  /* 0x0000000104047899 */ /* 0x000fe2000800063f */
[----:B------:R-:W0:Y:S11]  /*0310*/  FENCE.VIEW.ASYNC.S ;  /* 0x00000000000073c6 */ /* 0x000e360000000000 */
[----:B0-----:R0:W1:Y:S01]  /*0320*/  SYNCS.EXCH.64 URZ, [UR9], UR4 ;  /* 0x00000004093f75b2 */ /* 0x0010620008000100 */
[----:B------:R0:W2:Y:S01]  /*0330*/  SYNCS.EXCH.64 URZ, [UR9+0x18], UR6 ;  /* 0x00001806093f75b2 */ /* 0x0000a20008000100 */
[----:B------:R0:W3:Y:S01]  /*0340*/  SYNCS.EXCH.64 URZ, [UR9+0x8], UR4 ;  /* 0x00000804093f75b2 */ /* 0x0000e20008000100 */
[----:B------:R0:W4:Y:S01]  /*0350*/  SYNCS.EXCH.64 URZ, [UR9+0x20], UR6 ;  /* 0x00002006093f75b2 */ /* 0x0001220008000100 */
[----:B------:R0:W0:Y:S01]  /*0360*/  SYNCS.EXCH.64 URZ, [UR9+0x10], UR4 ;  /* 0x00001004093f75b2 */ /* 0x0000220008000100 */
[----:B------:R0:W0:Y:S01]  /*0370*/  SYNCS.EXCH.64 URZ, [UR9+0x28], UR6 ;  /* 0x00002806093f75b2 */ /* 0x0000220008000100 */
[----:B------:R-:W-:Y:S01]  /*0380*/  NOP ;  /* 0x0000000000007918 */ /* 0x000fe20000000000 */
.L_x_2:
[----:B------:R-:W5:Y:S01]  /*0390*/  SHFL.IDX PT, R0, R0, RZ, 0x1f ;  /* 0x00001fff00007589 */ /* 0x000f6200000e0000 */
[----:B------:R-:W1:Y:S01]  /*03a0*/  LDC R2, c[0x0][0x65c] ;  /* 0x00019700ff027b82 */ /* 0x000e620000000800 */
[----:B------:R-:W-:Y:S01]  /*03b0*/  ELECT P0, URZ, PT ;  /* 0x00000000003f782f */ /* 0x000fe20003800000 */
[----:B------:R-:W-:Y:S01]  /*03c0*/  IMAD.MOV.U32 R3, RZ, RZ, RZ ;  /* 0x000000ffff037224 */ /* 0x000fe200078e00ff */
[----:B0-----:R-:W-:Y:S01]  /*03d0*/  UMOV UR4, 0x20 ;  /* 0x0000002000047882 */ /* 0x001fe20000000000 */
[----:B------:R-:W-:Y:S01]  /*03e0*/  NOP ;  /* 0x0000000000007918 */ /* 0x000fe20000000000 */
[----:B------:R-:W-:Y:S01]  /*03f0*/  NOP ;  /* 0x0000000000007918 */ /* 0x000fe20000000000 */
[----:B-----5:R-:W-:Y:S02]  /*0400*/  ISETP.NE.OR P0, PT, R0, RZ, !P0 ;  /* 0x000000ff0000720c */ /* 0x020fe40004705670 */
[----:B-1----:R-:W-:Y:S01]  /*0410*/  ISETP.NE.AND P2, PT, R2, 0x1, PT ;  /* 0x000000010200780c */ /* 0x002fe20003f45270 */
[----:B------:R-:W0:Y:S01]  /*0420*/  S2R R0, SR_CTAID.Y ;  /* 0x0000000000007919 */ /* 0x000e220000002600 */
[----:B------:R-:W1:Y:S09]  /*0430*/  S2R R2, SR_CTAID.X ;  /* 0x0000000000027919 */ /* 0x000e720000002500 */
[----:B------:R-:W-:Y:S01]  /*0440*/  VOTEU.ALL UP0, P0 ;  /* 0x00000000003f7886 */ /* 0x000fe20000000000 */
[----:B------:R-:W-:Y:S01]  /*0450*/  VOTEU.ALL UP1, P0 ;  /* 0x00000000003f7886 */ /* 0x000fe20000020000 */
[----:B------:R-:W1:Y:S01]  /*0460*/  @P2 LDC R7, c[0x0][0x10] ;  /* 0x00000400ff072b82 */ /* 0x000e620000000800 */
[----:B------:R-:W-:-:S02]  /*0470*/  @P2 IMAD.MOV.U32 R5, RZ, RZ, RZ ;  /* 0x000000ffff052224 */ /* 0x000fc400078e00ff */
[----:B------:R-:W-:Y:S01]  /*0480*/  @P2 IMAD.MOV.U32 R11, RZ, RZ, RZ ;  /* 0x000000ffff0b2224 */ /* 0x000fe200078e00ff */
[----:B------:R-:W-:Y:S01]  /*0490*/  @!UP0 UMOV UR6, 0x400 ;  /* 0x0000040000068882 */ /* 0x000fe20000000000 */
[----:B------:R-:W-:-:S04]  /*04a0*/  @!UP0 UIADD3 UR4, -UR4, 0x100000, URZ ;  /* 0x0010000004048890 */ /* 0x000fc8000fffe13f */
[----:B------:R-:W-:Y:S02]  /*04b0*/  @!UP0 USHF.L.U32 UR5, UR4, 0xb, URZ ;  /* 0x0000000b04058899 */ /* 0x000fe4000800063f */
[----:B------:R-:W-:Y:S01]  /*04c0*/  @!UP0 USHF.L.U32 UR4, UR4, 0x1, URZ ;  /* 0x0000000104048899 */ /* 0x000fe2000800063f */
[----:B------:R-:W5:Y:S08]  /*04d0*/  @!P2 LDC R9, c[0x0][0xc] ;  /* 0x00000300ff09ab82 */ /* 0x000f700000000800 */
[----:B------:R-:W2:Y:S01]  /*04e0*/  @!UP0 S2UR UR7, SR_CgaCtaId ;  /* 0x00000000000789c3 */ /* 0x000ea20000008800 */
[----:B0-----:R-:W-:-:S04]  /*04f0*/  @P2 IMAD.MOV.U32 R4, RZ, RZ, R0 ;  /* 0x000000ffff042224 */ /* 0x001fc800078e0000 */
[----:B-1----:R-:W-:-:S04]  /*0500*/  @P2 IMAD.WIDE.U32 R6, R2, R7, R4 ;  /* 0x0000000702062225 */ /* 0x002fc800078e0004 */
[----:B------:R-:W-:Y:S02]  /*0510*/  @P2 IMAD.MOV.U32 R16, RZ, RZ, R6 ;  /* 0x000000ffff102224 */ /* 0x000fe400078e0006 */
[----:B------:R-:W-:Y:S02]  /*0520*/  @P2 IMAD.IADD R17, R7, 0x1, R11 ;  /* 0x0000000107112824 */ /* 0x000fe400078e020b */
[----:B-----5:R-:W-:-:S04]  /*0530*/  @!P2 IMAD.WIDE.U32 R4, R9, R0, R2 ;  /* 0x000000000904a225 */ /* 0x020fc800078e0002 */
[----:B------:R-:W-:Y:S02]  /*0540*/  @!P2 IMAD.MOV.U32 R16, RZ, RZ, R4 ;  /* 0x000000ffff10a224 */ /* 0x000fe400078e0004 */
[----:B------:R-:W-:Y:S01]  /*0550*/  @!P2 IMAD.MOV.U32 R17, RZ, RZ, R5 ;  /* 0x000000ffff11a224 */ /* 0x000fe200078e0005 */
[----:B--2---:R-:W-:Y:S02]  /*0560*/  @!UP0 ULEA UR6, UR7, UR6, 0x18 ;  /* 0x0000000607068291 */ /* 0x004fe4000f8ec03f */
[----:B------:R0:W-:Y:S01]  /*0570*/  STL [R1+0x7c], R16 ;  /* 0x00007c1001007387 */ /* 0x0001e20000100800 */
[----:B------:R-:W-:-:S03]  /*0580*/  VOTEU.ALL UP0, P0 ;  /* 0x00000000003f7886 */ /* 0x000fc60000000000 */
[----:B------:R0:W-:Y:S04]  /*0590*/  STL [R1+0x78], R17 ;  /* 0x0000781101007387 */ /* 0x0001e80000100800 */
[----:B------:R-:W1:Y:S02]  /*05a0*/  FENCE.VIEW.ASYNC.S ;  /* 0x00000000000073c6 */ /* 0x000e640000000000 */
[----:B-1----:R0:W3:Y:S01]  /*05b0*/  @!UP0 SYNCS.EXCH.64 URZ, [UR6+0x40], UR4 ;  /* 0x00004004063f85b2 */ /* 0x0020e20008000100 */
[----:B------:R0:W3:Y:S01]  /*05c0*/  @!UP1 SYNCS.EXCH.64 URZ, [UR6+0x48], UR4 ;  /* 0x00004804063f95b2 */ /* 0x0000e20008000100 */
[----:B------:R-:W-:Y:S01]  /*05d0*/  NOP ;  /* 0x0000000000007918 */ /* 0x000fe20000000000 */
[----:B---34-:R-:W-:Y:S06]  /*05e0*/  BAR.SYNC.DEFER_BLOCKING 0x0 ;  /* 0x0000000000007b1d */ /* 0x018fec0000010000 */
[----:B0-----:R-:W-:Y:S05]  /*05f0*/  @!P1 BRA `(.L_x_3) ;  /* 0x000000e000709947 */ /* 0x001fea0003800000 */
[----:B------:R-:W-:-:S06]  /*0600*/  UISETP.GT.U32.AND UP0, UPT, UR10, 0x1, UPT ;  /* 0x000000010a00788c */ /* 0x000fcc000bf04070 */
[----:B------:R-:W-:-:S13]  /*0610*/  PLOP3.LUT P0, PT, PT, PT, UP0, 0x80, 0x0 ;  /* 0x000000000000781c */ /* 0x000fda0003f0f008 */
[----:B------:R-:W-:Y:S05]  /*0620*/  @P0 EXIT ;  /* 0x000000000000094d */ /* 0x000fea0003800000 */
[----:B------:R-:W-:Y:S01]  /*0630*/  IMAD.MOV.U32 R6, RZ, RZ, -0x1 ;  /* 0xffffffffff067424 */ /* 0x000fe200078e00ff */
[----:B------:R-:W-:Y:S01]  /*0640*/  ULDC.64 UR4, c[0x0][0x650] ;  /* 0x0001940000047ab9 */ /* 0x000fe20000000a00 */
[----:B------:R-:W-:Y:S01]  /*0650*/  IMAD.MOV.U32 R5, RZ, RZ, -0x1 ;  /* 0xffffffffff057424 */ /* 0x000fe200078e00ff */
[----:B------:R-:W-:Y:S01]  /*0660*/  ISETP.GE.U32.AND P0, PT, R16, UR4, PT ;  /* 0x0000000410007c0c */ /* 0x000fe2000bf06070 */
[----:B------:R-:W-:Y:S01]  /*0670*/  UMOV UR22, 0xffffffff ;  /* 0xffffffff00167882 */ /* 0x000fe20000000000 */
[----:B------:R0:W-:Y:S01]  /*0680*/  STL [R1+0x84], R6 ;  /* 0x0000840601007387 */ /* 0x0001e20000100800 */
[----:B------:R-:W-:Y:S02]  /*0690*/  PRMT R4, RZ, 0x7610, R4 ;  /* 0x00007610ff047816 */ /* 0x000fe40000000004 */
[----:B------:R-:W-:Y:S01]  /*06a0*/  ISETP.GE.U32.AND.EX P0, PT, R17, UR5, PT, P0 ;  /* 0x0000000511007c0c */ /* 0x000fe2000bf06100 */
[----:B------:R0:W-:-:S12]  /*06b0*/  STL [R1+0x80], R5 ;  /* 0x0000800501007387 */ /* 0x0001d80000100800 */
[----:B0-----:R-:W-:Y:S05]  /*06c0*/  @P0 BRA `(.L_x_4) ;  /* 0x0000000400680947 */ /* 0x001fea0003800000 */
[----:B------:R-:W0:Y:S01]  /*06d0*/  LDC.64 R12, c[0x0][0x628] ;  /* 0x00018a00ff0c7b82 */ /* 0x000e220000000a00 */
[----:B------:R-:W-:Y:S02]  /*06e0*/  IMAD.MOV.U32 R4, RZ, RZ, R16 ;  /* 0x000000ffff047224 */ /* 0x000fe400078e0010 */
[----:B------:R-:W-:-:S05]  /*06f0*/  IMAD.MOV.U32 R5, RZ, RZ, R17 ;  /* 0x000000ffff057224 */ /* 0x000fca00078e0011 */
[----:B------:R-:W1:Y:S08]  /*0700*/  LDC R10, c[0x0][0x630] ;  /* 0x00018c00ff0a7b82 */ /* 0x000e700000000800 */
[----:B------:R-:W2:Y:S01]  /*0710*/  LDC.64 R14, c[0x0][0x620] ;  /* 0x00018800ff0e7b82 */ /* 0x000ea20000000a00 */
[----:B0-----:R-:W-:-:S04]  /*0720*/  ISETP.NE.U32.AND P0, PT, R12, RZ, PT ;  /* 0x000000ff0c00720c */ /* 0x001fc80003f05070 */
[----:B------:R-:W-:-:S13]  /*0730*/  ISETP.NE.AND.EX P0, PT, R13, RZ, PT, P0 ;  /* 0x000000ff0d00720c */ /* 0x000fda0003f05300 */
[----:B-12---:R-:W-:Y:S05]  /*0740*/  @!P0 BRA `(.L_x_5) ;  /* 0x0000000000288947 */ /* 0x006fea0003800000 */
[----:B------:R-:W0:Y:S02]  /*0750*/  LDC R9, c[0x0][0x634] ;  /* 0x00018d00ff097b82 */ /* 0x000e240000000800 */
[----:B0-----:R-:W-:-:S05]  /*0760*/  IADD3 R9, P0, R16, R9, RZ ;  /* 0x0000000910097210 */ /* 0x001fca0007f1e0ff */
[----:B------:R-:W-:-:S04]  /*0770*/  IMAD.X R11, RZ, RZ, R17, P0 ;  /* 0x000000ffff0b7224 */ /* 0x000fc800000e0611 */
[----:B------:R-:W-:-:S04]  /*0780*/  IMAD.WIDE.U32 R4, R11, R12, RZ ;  /* 0x0000000c0b047225 */ /* 0x000fc800078e00ff */
[----:B------:R-:W-:-:S04]  /*0790*/  IMAD.WIDE.U32 R6, P0, R9, R13, R4 ;  /* 0x0000000d09067225 */ /* 0x000fc80007800004 */
[----:B------:R-:W-:-:S04]  /*07a0*/  IMAD.WIDE.U32 R4, R9, R12, RZ ;  /* 0x0000000c09047225 */ /* 0x000fc800078e00ff */
[----:B------:R-:W-:Y:S01]  /*07b0*/  IMAD.X R9, RZ, RZ, RZ, P0 ;  /* 0x000000ffff097224 */ /* 0x000fe200000e06ff */
[----:B------:R-:W-:Y:S01]  /*07c0*/  IADD3 RZ, P0, R5, R6, RZ ;  /* 0x0000000605ff7210 */ /* 0x000fe20007f1e0ff */
[----:B------:R-:W-:-:S04]  /*07d0*/  IMAD.MOV.U32 R8, RZ, RZ, R7 ;  /* 0x000000ffff087224 */ /* 0x000fc800078e0007 */
[----:B------:R-:W-:-:S08]  /*07e0*/  IMAD.WIDE.U32.X R4, R11, R13, R8, P0 ;  /* 0x0000000d0b047225 */ /* 0x000fd000000e0408 */
.L_x_5:
[-CC-:B------:R-:W-:Y:S01]  /*07f0*/  SHF.R.U64 R24, R4, R10.reuse, R5.reuse ;  /* 0x0000000a04187219 */ /* 0x180fe20000001205 */
[----:B------:R-:W0:Y:S01]  /*0800*/  LDC R8, c[0x0][0x618] ;  /* 0x00018600ff087b82 */ /* 0x000e220000000800 */
[----:B------:R-:W-:Y:S01]  /*0810*/  SHF.R.U32.HI R4, RZ, R10, R5 ;  /* 0x0000000aff047219 */ /* 0x000fe20000011605 */
[----:B------:R-:W-:Y:S01]  /*0820*/  ULDC UR4, c[0x0][0x150] ;  /* 0x0000540000047ab9 */ /* 0x000fe20000000800 */
[----:B------:R-:W-:Y:S01]  /*0830*/  IADD3 R9, P0, RZ, -R24, RZ ;  /* 0x80000018ff097210 */ /* 0x000fe20007f1e0ff */
[----:B------:R-:W-:Y:S01]  /*0840*/  IMAD.MOV.U32 R5, RZ, RZ, R17 ;  /* 0x000000ffff057224 */ /* 0x000fe200078e0011 */
[----:B------:R-:W-:-:S03]  /*0850*/  I2FP.F32.U32 R3, R2 ;  /* 0x0000000200037245 */ /* 0x000fc60000201000 */
[----:B------:R-:W1:Y:S01]  /*0860*/  LDC.64 R18, c[0x0][0x640] ;  /* 0x00019000ff127b82 */ /* 0x000e620000000a00 */
[----:B------:R-:W-:Y:S02]  /*0870*/  IMAD.X R11, RZ, RZ, ~R4, P0 ;  /* 0x000000ffff0b7224 */ /* 0x000fe400000e0e04 */
[----:B------:R-:W-:Y:S01]  /*0880*/  FMUL R3, R3, UR4 ;  /* 0x0000000403037c20 */ /* 0x000fe20008400000 */
[----:B------:R-:W-:Y:S01]  /*0890*/  IMAD.MOV.U32 R4, RZ, RZ, R16 ;  /* 0x000000ffff047224 */ /* 0x000fe200078e0010 */
[----:B------:R-:W-:Y:S01]  /*08a0*/  ULDC UR4, c[0x0][0x154] ;  /* 0x0000550000047ab9 */ /* 0x000fe20000000800 */
[-C--:B------:R-:W-:Y:S02]  /*08b0*/  IMAD R6, R11, R14.reuse, RZ ;  /* 0x0000000e0b067224 */ /* 0x080fe400078e02ff */
[C---:B------:R-:W-:Y:S01]  /*08c0*/  IMAD.WIDE.U32 R4, R9.reuse, R14, R4 ;  /* 0x0000000e09047225 */ /* 0x040fe200078e0004 */
[----:B------:R-:W2:Y:S01]  /*08d0*/  LDC R10, c[0x0][0x608] ;  /* 0x00018200ff0a7b82 */ /* 0x000ea20000000800 */
[----:B------:R-:W3:Y:S02]  /*08e0*/  F2I.U32.TRUNC.NTZ R3, R3 ;  /* 0x0000000300037305 */ /* 0x000ee4000020f000 */
[----:B------:R-:W-:-:S04]  /*08f0*/  IMAD R9, R9, R15, R6 ;  /* 0x0000000f09097224 */ /* 0x000fc800078e0206 */
[----:B------:R-:W-:Y:S01]  /*0900*/  IMAD.IADD R5, R5, 0x1, R9 ;  /* 0x0000000105057824 */ /* 0x000fe200078e0209 */
[----:B------:R-:W4:Y:S01]  /*0910*/  LDC R7, c[0x0][0x144] ;  /* 0x00005100ff077b82 */ /* 0x000f220000000800 */
[----:B------:R-:W-:-:S03]  /*0920*/  IMAD.MOV.U32 R9, RZ, RZ, 0x1 ;  /* 0x00000001ff097424 */ /* 0x000fc600078e00ff */
[----:B0-----:R-:W-:Y:S02]  /*0930*/  SHF.R.U64 R12, R4, R8, R5 ;  /* 0x00000008040c7219 */ /* 0x001fe40000001205 */
[----:B------:R-:W-:Y:S02]  /*0940*/  I2FP.F32.U32 R4, R0 ;  /* 0x0000000000047245 */ /* 0x000fe40000201000 */
[----:B------:R-:W0:Y:S01]  /*0950*/  LDC R14, c[0x0][0x658] ;  /* 0x00019600ff0e7b82 */ /* 0x000e220000000800 */
[----:B-1----:R-:W-:Y:S01]  /*0960*/  ISETP.NE.U32.AND P0, PT, R18, RZ, PT ;  /* 0x000000ff1200720c */ /* 0x002fe20003f05070 */
[----:B---3--:R-:W-:Y:S02]  /*0970*/  IMAD.MOV R6, RZ, RZ, -R3 ;  /* 0x000000ffff067224 */ /* 0x008fe400078e0a03 */
[----:B------:R-:W-:Y:S01]  /*0980*/  FMUL R4, R4, UR4 ;  /* 0x0000000404047c20 */ /* 0x000fe20008400000 */
[----:B------:R-:W-:Y:S01]  /*0990*/  SHF.R.U32.HI R3, RZ, R8, R5 ;  /* 0x00000008ff037219 */ /* 0x000fe20000011605 */
[----:B------:R-:W-:Y:S01]  /*09a0*/  IMAD.MOV.U32 R5, RZ, RZ, -0x1 ;  /* 0xffffffffff057424 */ /* 0x000fe200078e00ff */
[----:B------:R-:W-:Y:S01]  /*09b0*/  ISETP.NE.AND.EX P0, PT, R19, RZ, PT, P0 ;  /* 0x000000ff1300720c */ /* 0x000fe20003f05300 */
[----:B------:R1:W3:Y:S01]  /*09c0*/  F2I.U32.TRUNC.NTZ R11, R4 ;  /* 0x00000004000b7305 */ /* 0x0002e2000020f000 */
[----:B------:R-:W1:Y:S01]  /*09d0*/  LDC R13, c[0x0][0x148] ;  /* 0x00005200ff0d7b82 */ /* 0x000e620000000800 */
[----:B--2---:R-:W-:-:S02]  /*09e0*/  SHF.R.U64 R23, R12, R10, R3 ;  /* 0x0000000a0c177219 */ /* 0x004fc40000001203 */
[----:B------:R-:W-:-:S05]  /*09f0*/  SHF.R.U32.HI R3, RZ, R10, R3 ;  /* 0x0000000aff037219 */ /* 0x000fca0000011603 */
[----:B------:R-:W2:Y:S01]  /*0a00*/  LDC R17, c[0x0][0x600] ;  /* 0x00018000ff117b82 */ /* 0x000ea20000000800 */
[----:B----4-:R-:W-:-:S07]  /*0a10*/  IMAD R8, R7, R6, R2 ;  /* 0x0000000607087224 */ /* 0x010fce00078e0202 */
[----:B------:R-:W4:Y:S01]  /*0a20*/  LDC R16, c[0x0][0x648] ;  /* 0x00019200ff107b82 */ /* 0x000f220000000800 */
[-C--:B0-----:R-:W-:Y:S02]  /*0a30*/  SHF.L.U32 R2, R5, R14.reuse, RZ ;  /* 0x0000000e05027219 */ /* 0x081fe400000006ff */
[--C-:B------:R-:W-:Y:S02]  /*0a40*/  SHF.R.U64 R22, R23, R14, R3.reuse ;  /* 0x0000000e17167219 */ /* 0x100fe40000001203 */
[----:B------:R-:W-:Y:S02]  /*0a50*/  LOP3.LUT R10, RZ, R2, RZ, 0x33, !PT ;  /* 0x00000002ff0a7212 */ /* 0x000fe400078e33ff */
[-C--:B------:R-:W-:Y:S01]  /*0a60*/  SHF.R.U32.HI R3, RZ, R14.reuse, R3 ;  /* 0x0000000eff037219 */ /* 0x080fe20000011603 */
[----:B------:R-:W0:Y:S01]  /*0a70*/  LDC R21, c[0x0][0x638] ;  /* 0x00018e00ff157b82 */ /* 0x000e220000000800 */
[----:B------:R-:W-:Y:S01]  /*0a80*/  SHF.L.U32 R9, R9, R14, RZ ;  /* 0x0000000e09097219 */ /* 0x000fe200000006ff */
[----:B------:R-:W-:-:S06]  /*0a90*/  IMAD.MOV.U32 R2, RZ, RZ, R22 ;  /* 0x000000ffff027224 */ /* 0x000fcc00078e0016 */
[----:B------:R-:W0:Y:S01]  /*0aa0*/  LDC R20, c[0x0][0x610] ;  /* 0x00018400ff147b82 */ /* 0x000e220000000800 */
[----:B-1-3--:R-:W-:Y:S05]  /*0ab0*/  @!P0 BRA `(.L_x_6) ;  /* 0x0000000000288947 */ /* 0x00afea0003800000 */
[----:B------:R-:W1:Y:S02]  /*0ac0*/  LDC R7, c[0x0][0x64c] ;  /* 0x00019300ff077b82 */ /* 0x000e640000000800 */
[----:B-1----:R-:W-:-:S05]  /*0ad0*/  IADD3 R7, P0, R22, R7, RZ ;  /* 0x0000000716077210 */ /* 0x002fca0007f1e0ff */
        /* <DEDUP_REMOVED lines=8> */
.L_x_6:
[----:B----4-:R-:W-:Y:S01]  /*0b60*/  SHF.R.U64 R2, R2, R16, R3 ;  /* 0x0000001002027219 */ /* 0x010fe20000001203 */
[----:B--2---:R-:W-:Y:S01]  /*0b70*/  VIADD R3, R17, 0xffffffff ;  /* 0xffffffff11037836 */ /* 0x004fe20000000000 */
[----:B------:R-:W-:Y:S01]  /*0b80*/  LOP3.LUT R10, R23, R10, RZ, 0xc0, !PT ;  /* 0x0000000a170a7212 */ /* 0x000fe200078ec0ff */
[----:B------:R-:W-:Y:S01]  /*0b90*/  IMAD.MOV R11, RZ, RZ, -R11 ;  /* 0x000000ffff0b7224 */ /* 0x000fe200078e0a0b */
[----:B------:R-:W-:Y:S01]  /*0ba0*/  R2UR UR22, R24 ;  /* 0x00000000181672ca */ /* 0x000fe200000e0000 */
[----:B------:R-:W-:Y:S01]  /*0bb0*/  IMAD.MOV R4, RZ, RZ, -R2 ;  /* 0x000000ffff047224 */ /* 0x000fe200078e0a02 */
[----:B------:R-:W-:Y:S01]  /*0bc0*/  LOP3.LUT R3, R12, R3, RZ, 0xc0, !PT ;  /* 0x000000030c037212 */ /* 0x000fe200078ec0ff */
[----:B------:R-:W-:Y:S02]  /*0bd0*/  @P2 IMAD R8, R13, R11, R0 ;  /* 0x0000000b0d082224 */ /* 0x000fe400078e0200 */
[----:B------:R-:W-:Y:S02]  /*0be0*/  IMAD R9, R9, R2, R10 ;  /* 0x0000000209097224 */ /* 0x000fe400078e020a */
[----:B0-----:R-:W-:-:S02]  /*0bf0*/  IMAD R0, R4, R21, R22 ;  /* 0x0000001504007224 */ /* 0x001fc400078e0216 */
[----:B------:R-:W-:Y:S02]  /*0c00*/  IMAD R8, R9, R20, R8 ;  /* 0x0000001409087224 */ /* 0x000fe400078e0208 */
[----:B------:R-:W-:Y:S02]  /*0c10*/  IMAD R3, R0, R17, R3 ;  /* 0x0000001100037224 */ /* 0x000fe400078e0203 */
[----:B------:R-:W-:-:S03]  /*0c20*/  IMAD.MOV.U32 R4, RZ, RZ, 0x1 ;  /* 0x00000001ff047424 */ /* 0x000fc600078e00ff */
[----:B------:R-:W-:Y:S02]  /*0c30*/  SEL R2, R3, R8, !P2 ;  /* 0x0000000803027207 */ /* 0x000fe40005000000 */
[----:B------:R-:W-:-:S03]  /*0c40*/  SEL R0, R8, R3, !P2 ;  /* 0x0000000308007207 */ /* 0x000fc60005000000 */
[----:B------:R0:W-:Y:S04]  /*0c50*/  STL [R1+0x80], R2 ;  /* 0x0000800201007387 */ /* 0x0001e80000100800 */
[----:B------:R0:W-:Y:S02]  /*0c60*/  STL [R1+0x84], R0 ;  /* 0x0000840001007387 */ /* 0x0001e40000100800 */
.L_x_4:
[----:B------:R-:W-:-:S08]  /*0c70*/  NOP ;  /* 0x0000000000007918 */ /* 0x000fd00000000000 */
[----:B------:R-:W1:Y:S02]  /*0c80*/  USETMAXREG.TRY_ALLOC.CTAPOOL UP0, 0xe8 ;  /* 0x000000e8000079c8 */ /* 0x000e640008000600 */
[----:B-1----:R-:W-:-:S13]  /*0c90*/  PLOP3.LUT P0, PT, PT, PT, UP0, 0x80, 0x0 ;  /* 0x000000000000781c */ /* 0x002fda0003f0f008 */
[----:B------:R-:W-:Y:S05]  /*0ca0*/  @!P0 BRA `(.L_x_4) ;  /* 0xfffffffc00f08947 */ /* 0x000fea000383ffff */
[----:B------:R-:W-:Y:S01]  /*0cb0*/  ULDC.64 UR4, c[0x0][0x598] ;  /* 0x0001660000047ab9 */ /* 0x000fe20000000a00 */
[----:B------:R-:W-:Y:S01]  /*0cc0*/  ULDC.64 UR18, c[0x0][0x208] ;  /* 0x0000820000127ab9 */ /* 0x000fe20000000a00 */
[----:B------:R-:W-:-:S04]  /*0cd0*/  ISETP.NE.U32.AND P0, PT, RZ, UR4, PT ;  /* 0x00000004ff007c0c */ /* 0x000fc8000bf05070 */
[----:B------:R-:W-:-:S13]  /*0ce0*/  ISETP.NE.AND.EX P0, PT, RZ, UR5, PT, P0 ;  /* 0x00000005ff007c0c */ /* 0x000fda000bf05300 */
[----:B------:R-:W-:Y:S05]  /*0cf0*/  @!P0 BRA `(.L_x_7) ;  /* 0x0000000000208947 */ /* 0x000fea0003800000 */
[----:B0-----:R-:W0:Y:S02]  /*0d00*/  LDC.64 R2, c[0x0][0x598] ;  /* 0x00016600ff027b82 */ /* 0x001e240000000a00 */
[----:B0-----:R-:W2:Y:S02]  /*0d10*/  LDG.E.64 R2, desc[UR18][R2.64] ;  /* 0x0000001202027981 */ /* 0x001ea4000c1e1b00 */
[----:B--2---:R-:W-:-:S04]  /*0d20*/  ISETP.NE.U32.AND P0, PT, R2, RZ, PT ;  /* 0x000000ff0200720c */ /* 0x004fc80003f05070 */
[----:B------:R-:W-:-:S13]  /*0d30*/  ISETP.NE.AND.EX P0, PT, R3, RZ, PT, P0 ;  /* 0x000000ff0300720c */ /* 0x000fda0003f05300 */
[----:B------:R-:W-:Y:S05]  /*0d40*/  @!P0 BRA `(.L_x_7) ;  /* 0x00000000000c8947 */ /* 0x000fea0003800000 */
[----:B------:R-:W2:Y:S02]  /*0d50*/  LD.E R2, desc[UR18][R2.64] ;  /* 0x0000001202027980 */ /* 0x000ea4000c101900 */
[----:B--2---:R-:W-:Y:S01]  /*0d60*/  R2UR UR20, R2 ;  /* 0x00000000021472ca */ /* 0x004fe200000e0000 */
[----:B------:R-:W-:-:S14]  /*0d70*/  BRA `(.L_x_8) ;  /* 0x0000000000247947 */ /* 0x000fdc0003800000 */
.L_x_7:
[----:B------:R-:W-:Y:S02]  /*0d80*/  ULDC.64 UR4, c[0x0][0x588] ;  /* 0x0001620000047ab9 */ /* 0x000fe40000000a00 */
[----:B------:R-:W-:-:S04]  /*0d90*/  ISETP.NE.U32.AND P0, PT, RZ, UR4, PT ;  /* 0x00000004ff007c0c */ /* 0x000fc8000bf05070 */
[----:B------:R-:W-:-:S13]  /*0da0*/  ISETP.NE.AND.EX P0, PT, RZ, UR5, PT, P0 ;  /* 0x00000005ff007c0c */ /* 0x000fda000bf05300 */
[----:B------:R-:W-:Y:S05]  /*0db0*/  @!P0 BRA `(.L_x_9) ;  /* 0x0000000000108947 */ /* 0x000fea0003800000 */
[----:B0-----:R-:W0:Y:S02]  /*0dc0*/  LDC.64 R2, c[0x0][0x588] ;  /* 0x00016200ff027b82 */ /* 0x001e240000000a00 */
[----:B0-----:R-:W2:Y:S02]  /*0dd0*/  LDG.E R2, desc[UR18][R2.64] ;  /* 0x0000001202027981 */ /* 0x001ea4000c1e1900 */
[----:B--2---:R-:W-:Y:S01]  /*0de0*/  R2UR UR20, R2 ;  /* 0x00000000021472ca */ /* 0x004fe200000e0000 */
[----:B------:R-:W-:-:S14]  /*0df0*/  BRA `(.L_x_8) ;  /* 0x0000000000047947 */ /* 0x000fdc0003800000 */
.L_x_9:
[----:B------:R-:W-:-:S05]  /*0e00*/  ULDC UR20, c[0x0][0x580] ;  /* 0x0001600000147ab9 */ /* 0x000fca0000000800 */
.L_x_8:
[----:B------:R-:W-:Y:S02]  /*0e10*/  ULDC.64 UR4, c[0x0][0x5a0] ;  /* 0x0001680000047ab9 */ /* 0x000fe40000000a00 */
        /* <DEDUP_REMOVED lines=11> */
.L_x_10:
        /* <DEDUP_REMOVED lines=8> */
.L_x_12:
[----:B------:R-:W-:-:S05]  /*0f50*/  ULDC UR21, c[0x0][0x584] ;  /* 0x0001610000157ab9 */ /* 0x000fca0000000800 */
.L_x_11:
[----:B------:R-:W-:-:S13]  /*0f60*/  LOP3.LUT P0, RZ, R4, 0xff, RZ, 0xc0, !PT ;  /* 0x000000ff04ff7812 */ /* 0x000fda000780c0ff */
[----:B------:R-:W-:Y:S05]  /*0f70*/  @!P0 EXIT ;  /* 0x000000000000894d */ /* 0x000fea0003800000 */
[----:B------:R-:W-:Y:S01]  /*0f80*/  ULDC UR4, c[0x0][0x28c] ;  /* 0x0000a30000047ab9 */ /* 0x000fe20000000800 */
[----:B------:R-:W-:Y:S02]  /*0f90*/  ULOP3.LUT UR23, UR13, 0x1, URZ, 0xfc, !UPT ;  /* 0x000000010d177892 */ /* 0x000fe4000f8efc3f */
[----:B------:R-:W-:-:S04]  /*0fa0*/  UIADD3 UR4, UR4, 0x1f, URZ ;  /* 0x0000001f04047890 */ /* 0x000fc8000fffe03f */
[----:B------:R-:W-:-:S04]  /*0fb0*/  USHF.R.S32.HI UR5, URZ, 0x1f, UR4 ;  /* 0x0000001f3f057899 */ /* 0x000fc80008011404 */
[----:B------:R-:W-:-:S03]  /*0fc0*/  ULEA.HI UR5, UR5, UR4, URZ, 0x5 ;  /* 0x0000000405057291 */ /* 0x000fc6000f8f283f */
[----:B------:R-:W-:Y:S01]  /*0fd0*/  UMOV UR4, URZ ;  /* 0x0000003f00047c82 */ /* 0x000fe20008000000 */
[----:B------:R-:W-:-:S03]  /*0fe0*/  USHF.R.S32.HI UR12, URZ, 0x5, UR5 ;  /* 0x000000053f0c7899 */ /* 0x000fc60008011405 */
[----:B------:R-:W-:-:S09]  /*0ff0*/  UMOV UR5, URZ ;  /* 0x0000003f00057c82 */ /* 0x000fd20008000000 */
.L_x_293:
[----:B0-----:R-:W0:Y:S01]  /*1000*/  S2R R0, SR_TID.X ;  /* 0x0000000000007919 */ /* 0x001e220000002100 */
[----:B-1----:R-:W1:Y:S01]  /*1010*/  S2UR UR11, SR_CgaCtaId ;  /* 0x00000000000b79c3 */ /* 0x002e620000008800 */
[----:B------:R-:W-:Y:S01]  /*1020*/  UMOV UR14, 0x400 ;  /* 0x00000400000e7882 */ /* 0x000fe20000000000 */
[----:B------:R-:W-:Y:S01]  /*1030*/  UMOV UR6, URZ ;  /* 0x0000003f00067c82 */ /* 0x000fe20008000000 */
[----:B------:R-:W-:Y:S01]  /*1040*/  STL [R1+0x74], RZ ;  /* 0x000074ff01007387 */ /* 0x000fe20000100800 */
[----:B------:R-:W-:Y:S01]  /*1050*/  UMOV UR7, URZ ;  /* 0x0000003f00077c82 */ /* 0x000fe20008000000 */
[----:B------:R-:W-:Y:S01]  /*1060*/  UMOV UR8, URZ ;  /* 0x0000003f00087c82 */ /* 0x000fe20008000000 */
[----:B------:R-:W-:Y:S01]  /*1070*/  UMOV UR16, UR5 ;  /* 0x0000000500107c82 */ /* 0x000fe20008000000 */
[----:B------:R-:W-:Y:S01]  /*1080*/  STL [R1+0x70], RZ ;  /* 0x000070ff01007387 */ /* 0x000fe20000100800 */
[----:B--2---:R-:W2:Y:S01]  /*1090*/  LDC R2, c[0x0][0x28c] ;  /* 0x0000a300ff027b82 */ /* 0x004ea20000000800 */
[----:B------:R-:W-:-:S02]  /*10a0*/  CS2R R4, SRZ ;  /* 0x0000000000047805 */ /* 0x000fc4000001ff00 */
[----:B------:R-:W-:Y:S01]  /*10b0*/  CS2R R6, SRZ ;  /* 0x0000000000067805 */ /* 0x000fe2000001ff00 */
[----:B------:R-:W-:Y:S01]  /*10c0*/  STL [R1+0x6c], RZ ;  /* 0x00006cff01007387 */ /* 0x000fe20000100800 */
[----:B------:R-:W-:Y:S02]  /*10d0*/  CS2R R8, SRZ ;  /* 0x0000000000087805 */ /* 0x000fe4000001ff00 */
[----:B------:R-:W-:Y:S02]  /*10e0*/  CS2R R10, SRZ ;  /* 0x00000000000a7805 */ /* 0x000fe4000001ff00 */
[----:B------:R-:W-:Y:S01]  /*10f0*/  CS2R R12, SRZ ;  /* 0x00000000000c7805 */ /* 0x000fe2000001ff00 */
[----:B------:R-:W-:Y:S01]  /*1100*/  STL [R1+0x68], RZ ;  /* 0x000068ff01007387 */ /* 0x000fe20000100800 */
[----:B------:R-:W-:Y:S02]  /*1110*/  CS2R R14, SRZ ;  /* 0x00000000000e7805 */ /* 0x000fe4000001ff00 */
[----:B------:R-:W-:-:S02]  /*1120*/  CS2R R16, SRZ ;  /* 0x0000000000107805 */ /* 0x000fc4000001ff00 */
[----:B------:R-:W-:Y:S01]  /*1130*/  CS2R R18, SRZ ;  /* 0x0000000000127805 */ /* 0x000fe2000001ff00 */
[----:B------:R-:W-:Y:S01]  /*1140*/  STL [R1+0x64], RZ ;  /* 0x000064ff01007387 */ /* 0x000fe20000100800 */
[----:B------:R-:W-:Y:S02]  /*1150*/  CS2R R20, SRZ ;  /* 0x0000000000147805 */ /* 0x000fe4000001ff00 */
[----:B------:R-:W-:Y:S02]  /*1160*/  CS2R R22, SRZ ;  /* 0x0000000000167805 */ /* 0x000fe4000001ff00 */
[----:B------:R-:W-:Y:S01]  /*1170*/  CS2R R152, SRZ ;  /* 0x0000000000987805 */ /* 0x000fe2000001ff00 */
[----:B------:R-:W-:Y:S01]  /*1180*/  STL [R1+0x60], RZ ;  /* 0x000060ff01007387 */ /* 0x000fe20000100800 */
[----:B-1----:R-:W-:Y:S01]  /*1190*/  ULEA UR14, UR11, UR14, 0x18 ;  /* 0x0000000e0b0e7291 */ /* 0x002fe2000f8ec03f */
[----:B------:R-:W-:Y:S02]  /*11a0*/  CS2R R154, SRZ ;  /* 0x00000000009a7805 */ /* 0x000fe4000001ff00 */
[----:B------:R-:W-:Y:S01]  /*11b0*/  CS2R R156, SRZ ;  /* 0x00000000009c7805 */ /* 0x000fe2000001ff00 */
[----:B------:R-:W-:Y:S01]  /*11c0*/  STL [R1+0x5c], RZ ;  /* 0x00005cff01007387 */ /* 0x000fe20000100800 */
[----:B------:R-:W-:-:S02]  /*11d0*/  CS2R R158, SRZ ;  /* 0x00000000009e7805 */ /* 0x000fc4000001ff00 */
[----:B------:R-:W-:Y:S02]  /*11e0*/  CS2R R160, SRZ ;  /* 0x0000000000a07805 */ /* 0x000fe4000001ff00 */
[----:B------:R-:W-:Y:S02]  /*11f0*/  CS2R R162, SRZ ;  /* 0x0000000000a27805 */ /* 0x000fe4000001ff00 */
[----:B0-----:R-:W-:Y:S01]  /*1200*/  LOP3.LUT R0, R0, 0x80, RZ, 0xc0, !PT ;  /* 0x0000008000007812 */ /* 0x001fe200078ec0ff */
[----:B------:R-:W-:Y:S01]  /*1210*/  STL [R1+0x58], RZ ;  /* 0x000058ff01007387 */ /* 0x000fe20000100800 */
[----:B--2---:R-:W-:Y:S02]  /*1220*/  ISETP.GE.AND P0, PT, R2, 0x1, PT ;  /* 0x000000010200780c */ /* 0x004fe40003f06270 */
[----:B------:R-:W-:Y:S02]  /*1230*/  CS2R R2, SRZ ;  /* 0x0000000000027805 */ /* 0x000fe4000001ff00 */
[----:B------:R-:W-:Y:S01]  /*1240*/  SHF.R.U32.HI R0, RZ, 0x7, R0 ;  /* 0x00000007ff007819 */ /* 0x000fe20000011600 */
[----:B------:R-:W-:Y:S01]  /*1250*/  STL [R1+0x54], RZ ;  /* 0x000054ff01007387 */ /* 0x000fe20000100800 */
[----:B------:R-:W-:-:S02]  /*1260*/  CS2R R164, SRZ ;  /* 0x0000000000a47805 */ /* 0x000fc4000001ff00 */
[----:B------:R-:W-:Y:S02]  /*1270*/  CS2R R166, SRZ ;  /* 0x0000000000a67805 */ /* 0x000fe4000001ff00 */
[----:B------:R-:W-:Y:S01]  /*1280*/  CS2R R168, SRZ ;  /* 0x0000000000a87805 */ /* 0x000fe2000001ff00 */
[----:B------:R-:W-:Y:S01]  /*1290*/  STL [R1+0x50], RZ ;  /* 0x000050ff01007387 */ /* 0x000fe20000100800 */
[----:B------:R-:W-:Y:S02]  /*12a0*/  CS2R R170, SRZ ;  /* 0x0000000000aa7805 */ /* 0x000fe4000001ff00 */
[----:B------:R-:W-:Y:S02]  /*12b0*/  CS2R R172, SRZ ;  /* 0x0000000000ac7805 */ /* 0x000fe4000001ff00 */
[----:B------:R-:W-:Y:S01]  /*12c0*/  CS2R R174, SRZ ;  /* 0x0000000000ae7805 */ /* 0x000fe2000001ff00 */
[----:B------:R-:W0:Y:S01]  /*12d0*/  SHFL.IDX PT, R0, R0, RZ, 0x1f ;  /* 0x00001fff00007589 */ /* 0x000e2200000e0000 */
[----:B------:R-:W-:-:S02]  /*12e0*/  CS2R R176, SRZ ;  /* 0x0000000000b07805 */ /* 0x000fc4000001ff00 */
[----:B------:R-:W-:Y:S02]  /*12f0*/  CS2R R178, SRZ ;  /* 0x0000000000b27805 */ /* 0x000fe4000001ff00 */
[----:B------:R-:W-:Y:S01]  /*1300*/  CS2R R180, SRZ ;  /* 0x0000000000b47805 */ /* 0x000fe2000001ff00 */
[----:B------:R1:W-:Y:S01]  /*1310*/  STL [R1+0x4c], RZ ;  /* 0x00004cff01007387 */ /* 0x0003e20000100800 */
[----:B------:R-:W-:Y:S02]  /*1320*/  CS2R R182, SRZ ;  /* 0x0000000000b67805 */ /* 0x000fe4000001ff00 */
[----:B------:R-:W-:Y:S02]  /*1330*/  CS2R R184, SRZ ;  /* 0x0000000000b87805 */ /* 0x000fe4000001ff00 */
[----:B------:R-:W-:Y:S01]  /*1340*/  CS2R R186, SRZ ;  /* 0x0000000000ba7805 */ /* 0x000fe2000001ff00 */
[----:B------:R1:W-:Y:S01]  /*1350*/  STL [R1+0x48], RZ ;  /* 0x000048ff01007387 */ /* 0x0003e20000100800 */
        /* <DEDUP_REMOVED lines=14> */
[----:B------:R-:W-:Y:S02]  /*1440*/  CS2R R210, SRZ ;  /* 0x0000000000d27805 */ /* 0x000fe4000001ff00 */
[----:B0-----:R-:W-:Y:S01]  /*1450*/  R2UR UR9, R0 ;  /* 0x00000000000972ca */ /* 0x001fe200000e0000 */
[----:B------:R1:W-:Y:S01]  /*1460*/  STL [R1+0x38], RZ ;  /* 0x000038ff01007387 */ /* 0x0003e20000100800 */
[----:B------:R-:W-:Y:S01]  /*1470*/  IMAD.MOV.U32 R0, RZ, RZ, RZ ;  /* 0x000000ffff007224 */ /* 0x000fe200078e00ff */
[----:B------:R-:W-:-:S02]  /*1480*/  CS2R R212, SRZ ;  /* 0x0000000000d47805 */ /* 0x000fc4000001ff00 */
[----:B------:R-:W-:Y:S01]  /*1490*/  CS2R R214, SRZ ;  /* 0x0000000000d67805 */ /* 0x000fe2000001ff00 */
[----:B------:R1:W-:Y:S01]  /*14a0*/  STL [R1+0x34], RZ ;  /* 0x000034ff01007387 */ /* 0x0003e20000100800 */
[----:B------:R-:W-:Y:S02]  /*14b0*/  CS2R R216, SRZ ;  /* 0x0000000000d87805 */ /* 0x000fe4000001ff00 */
[----:B------:R-:W-:Y:S02]  /*14c0*/  CS2R R218, SRZ ;  /* 0x0000000000da7805 */ /* 0x000fe4000001ff00 */
[----:B------:R-:W-:Y:S01]  /*14d0*/  CS2R R220, SRZ ;  /* 0x0000000000dc7805 */ /* 0x000fe2000001ff00 */
[----:B------:R1:W-:Y:S01]  /*14e0*/  STL [R1+0x30], RZ ;  /* 0x000030ff01007387 */ /* 0x0003e20000100800 */
[----:B------:R-:W-:Y:S02]  /*14f0*/  CS2R R222, SRZ ;  /* 0x0000000000de7805 */ /* 0x000fe4000001ff00 */
[----:B------:R-:W-:Y:S01]  /*1500*/  CS2R R224, SRZ ;  /* 0x0000000000e07805 */ /* 0x000fe2000001ff00 */
[----:B------:R-:W-:Y:S01]  /*1510*/  IMAD.MOV.U32 R226, RZ, RZ, RZ ;  /* 0x000000ffffe27224 */ /* 0x000fe200078e00ff */
[----:B------:R1:W-:Y:S01]  /*1520*/  STL [R1+0x2c], RZ ;  /* 0x00002cff01007387 */ /* 0x0003e20000100800 */
[----:B------:R-:W-:Y:S01]  /*1530*/  ULEA.HI UR10, UR9, UR9, URZ, 0x1 ;  /* 0x00000009090a7291 */ /* 0x000fe2000f8f083f */
[----:B------:R-:W-:Y:S01]  /*1540*/  IMAD.U32 R227, RZ, RZ, UR4 ;  /* 0x00000004ffe37e24 */ /* 0x000fe2000f8e00ff */
[----:B------:R-:W-:Y:S01]  /*1550*/  CS2R R24, SRZ ;  /* 0x0000000000187805 */ /* 0x000fe2000001ff00 */
[----:B------:R1:W-:Y:S01]  /*1560*/  STL [R1+0x28], RZ ;  /* 0x000028ff01007387 */ /* 0x0003e20000100800 */
[----:B------:R-:W-:Y:S01]  /*1570*/  ULOP3.LUT UR10, UR10, 0x1ffffe, URZ, 0xc0, !UPT ;  /* 0x001ffffe0a0a7892 */ /* 0x000fe2000f8ec03f */
[----:B------:R-:W-:-:S02]  /*1580*/  CS2R R26, SRZ ;  /* 0x00000000001a7805 */ /* 0x000fc4000001ff00 */
[----:B------:R-:W-:Y:S01]  /*1590*/  CS2R R28, SRZ ;  /* 0x00000000001c7805 */ /* 0x000fe2000001ff00 */
[----:B------:R1:W-:Y:S01]  /*15a0*/  STL [R1+0x24], RZ ;  /* 0x000024ff01007387 */ /* 0x0003e20000100800 */
[----:B------:R-:W-:Y:S01]  /*15b0*/  UIADD3 UR10, UR9, -UR10, URZ ;  /* 0x8000000a090a7290 */ /* 0x000fe2000fffe03f */
[----:B---34-:R-:W-:Y:S02]  /*15c0*/  CS2R R30, SRZ ;  /* 0x00000000001e7805 */ /* 0x018fe4000001ff00 */
[----:B------:R-:W-:Y:S01]  /*15d0*/  CS2R R32, SRZ ;  /* 0x0000000000207805 */ /* 0x000fe2000001ff00 */
[----:B------:R1:W-:Y:S01]  /*15e0*/  STL [R1+0x20], RZ ;  /* 0x000020ff01007387 */ /* 0x0003e20000100800 */
[----:B------:R-:W-:Y:S01]  /*15f0*/  ULEA UR10, UR10, UR14, 0xb ;  /* 0x0000000e0a0a7291 */ /* 0x000fe2000f8e583f */
[----:B------:R-:W-:Y:S02]  /*1600*/  CS2R R34, SRZ ;  /* 0x0000000000227805 */ /* 0x000fe4000001ff00 */
[----:B------:R-:W-:Y:S01]  /*1610*/  CS2R R36, SRZ ;  /* 0x0000000000247805 */ /* 0x000fe2000001ff00 */
[----:B------:R1:W-:Y:S01]  /*1620*/  STL [R1+0x1c], RZ ;  /* 0x00001cff01007387 */ /* 0x0003e20000100800 */
[----:B------:R-:W-:Y:S01]  /*1630*/  UIADD3 UR10, UR10, 0x100, URZ ;  /* 0x000001000a0a7890 */ /* 0x000fe2000fffe03f */
[----:B------:R-:W-:-:S02]  /*1640*/  CS2R R38, SRZ ;  /* 0x0000000000267805 */ /* 0x000fc4000001ff00 */
[----:B------:R-:W-:Y:S01]  /*1650*/  CS2R R40, SRZ ;  /* 0x0000000000287805 */ /* 0x000fe2000001ff00 */
[----:B------:R1:W-:Y:S01]  /*1660*/  STL [R1+0x18], RZ ;  /* 0x000018ff01007387 */ /* 0x0003e20000100800 */
[----:B------:R-:W-:Y:S01]  /*1670*/  USHF.R.U32.HI UR10, URZ, 0x4, UR10 ;  /* 0x000000043f0a7899 */ /* 0x000fe2000801160a */
[----:B------:R-:W-:Y:S02]  /*1680*/  CS2R R42, SRZ ;  /* 0x00000000002a7805 */ /* 0x000fe4000001ff00 */
[----:B------:R-:W-:Y:S01]  /*1690*/  CS2R R44, SRZ ;  /* 0x00000000002c7805 */ /* 0x000fe2000001ff00 */
[----:B------:R1:W-:Y:S01]  /*16a0*/  STL [R1+0x14], RZ ;  /* 0x000014ff01007387 */ /* 0x0003e20000100800 */
[----:B------:R-:W-:Y:S01]  /*16b0*/  ULOP3.LUT UR15, UR10, 0x3fff, URZ, 0xc0, !UPT ;  /* 0x00003fff0a0f7892 */ /* 0x000fe2000f8ec03f */
        /* <DEDUP_REMOVED lines=18> */
[----:B------:R1:W-:Y:S01]  /*17e0*/  STL [R1], RZ ;  /* 0x000000ff01007387 */ /* 0x0003e20000100800 */
[----:B------:R-:W-:-:S02]  /*17f0*/  CS2R R74, SRZ ;  /* 0x00000000004a7805 */ /* 0x000fc4000001ff00 */
[----:B------:R-:W-:Y:S02]  /*1800*/  CS2R R76, SRZ ;  /* 0x00000000004c7805 */ /* 0x000fe4000001ff00 */
[----:B------:R-:W-:Y:S02]  /*1810*/  CS2R R78, SRZ ;  /* 0x00000000004e7805 */ /* 0x000fe4000001ff00 */
[----:B------:R-:W-:Y:S02]  /*1820*/  CS2R R80, SRZ ;  /* 0x0000000000507805 */ /* 0x000fe4000001ff00 */
[----:B------:R-:W-:Y:S02]  /*1830*/  CS2R R82, SRZ ;  /* 0x0000000000527805 */ /* 0x000fe4000001ff00 */
[----:B------:R-:W-:Y:S02]  /*1840*/  CS2R R84, SRZ ;  /* 0x0000000000547805 */ /* 0x000fe4000001ff00 */
        /* <DEDUP_REMOVED lines=32> */
[----:B------:R-:W-:Y:S01]  /*1a50*/  CS2R R150, SRZ ;  /* 0x0000000000967805 */ /* 0x000fe2000001ff00 */
[----:B-1----:R-:W-:Y:S06]  /*1a60*/  @!P0 BRA `(.L_x_13) ;  /* 0x0000001000548947 */ /* 0x002fec0003800000 */
[----:B------:R-:W-:-:S06]  /*1a70*/  UISETP.NE.AND UP0, UPT, UR23, 0x3, UPT ;  /* 0x000000031700788c */ /* 0x000fcc000bf05270 */
[----:B------:R-:W-:-:S13]  /*1a80*/  PLOP3.LUT P1, PT, PT, PT, UP0, 0x80, 0x0 ;  /* 0x000000000000781c */ /* 0x000fda0003f2f008 */
[----:B------:R-:W-:Y:S05]  /*1a90*/  @!P1 BRA `(.L_x_14) ;  /* 0x0000000000049947 */ /* 0x000fea0003800000 */
[----:B------:R-:W-:Y:S01]  /*1aa0*/  BPT.TRAP 0x1 ;  /* 0x000000040000795c */ /* 0x000fe20000300000 */
.L_x_14:
[----:B------:R-:W-:Y:S01]  /*1ab0*/  ULEA UR6, UR5, UR14, 0x3 ;  /* 0x0000000e05067291 */ /* 0x000fe2000f8e183f */
[----:B------:R-:W-:-:S05]  /*1ac0*/  IMAD.U32 R0, RZ, RZ, UR4 ;  /* 0x00000004ff007e24 */ /* 0x000fca000f8e00ff */
[----:B------:R-:W-:-:S04]  /*1ad0*/  SHF.L.U32 R0, R0, 0x1f, RZ ;  /* 0x0000001f00007819 */ /* 0x000fc800000006ff */
[----:B------:R0:W1:Y:S01]  /*1ae0*/  SYNCS.PHASECHK.TRANS64.TRYWAIT P0, [UR6], R0 ;  /* 0x00000000ff0075a7 */ /* 0x0000620008000146 */
[----:B------:R-:W-:Y:S05]  /*1af0*/  @!P1 BRA `(.L_x_15) ;  /* 0x0000000000049947 */ /* 0x000fea0003800000 */
[----:B------:R-:W-:Y:S01]  /*1b00*/  BPT.TRAP 0x1 ;  /* 0x000000040000795c */ /* 0x000fe20000300000 */
.L_x_15:
[----:B-1----:R-:W-:Y:S05]  /*1b10*/  @P0 BRA `(.L_x_16) ;  /* 0x0000000000080947 */ /* 0x002fea0003800000 */
[----:B------:R-:W1:Y:S02]  /*1b20*/  SYNCS.PHASECHK.TRANS64.TRYWAIT P0, [UR6], R0 ;  /* 0x00000000ff0075a7 */ /* 0x000e640008000146 */
[----:B-1----:R-:W-:Y:S05]  /*1b30*/  @!P0 BRA `(.L_x_17) ;  /* 0x000000e000b48947 */ /* 0x002fea0003800000 */
.L_x_16:
[----:B------:R2:W-:Y:S01]  /*1b40*/  STL [R1+0x74], RZ ;  /* 0x000074ff01007387 */ /* 0x0005e20000100800 */
[----:B------:R-:W-:Y:S01]  /*1b50*/  UIADD3 UR6, UR14, 0x3100, URZ ;  /* 0x000031000e067890 */ /* 0x000fe2000fffe03f */
[----:B------:R-:W-:Y:S01]  /*1b60*/  WARPGROUP.ARRIVE ;  /* 0x00000000000079c5 */ /* 0x000fe20000000000 */
[----:B------:R-:W-:Y:S01]  /*1b70*/  ULDC UR7, c[0x0][0x50c] ;  /* 0x0001430000077ab9 */ /* 0x000fe20000000800 */
[----:B------:R2:W-:Y:S01]  /*1b80*/  STL [R1+0x70], RZ ;  /* 0x000070ff01007387 */ /* 0x0005e20000100800 */
[----:B------:R-:W-:Y:S01]  /*1b90*/  UISETP.NE.AND UP0, UPT, UR7, 0x1, UPT ;  /* 0x000000010700788c */ /* 0x000fe2000bf05270 */
[----:B01----:R-:W-:Y:S01]  /*1ba0*/  IMAD.MOV.U32 R0, RZ, RZ, RZ ;  /* 0x000000ffff007224 */ /* 0x003fe200078e00ff */
[----:B------:R-:W-:Y:S01]  /*1bb0*/  USHF.R.U32.HI UR6, URZ, 0x4, UR6 ;  /* 0x000000043f067899 */ /* 0x000fe20008011606 */
[----:B------:R2:W-:Y:S01]  /*1bc0*/  STL [R1+0x6c], RZ ;  /* 0x00006cff01007387 */ /* 0x0005e20000100800 */
[----:B------:R-:W-:Y:S01]  /*1bd0*/  USEL UR7, URZ, 0x1, UP0 ;  /* 0x000000013f077887 */ /* 0x000fe20008000000 */
[----:B------:R-:W-:Y:S01]  /*1be0*/  CS2R R2, SRZ ;  /* 0x0000000000027805 */ /* 0x000fe2000001ff00 */
[----:B------:R-:W-:Y:S01]  /*1bf0*/  ULOP3.LUT UR6, UR6, 0x3fff, URZ, 0xc0, !UPT ;  /* 0x00003fff06067892 */ /* 0x000fe2000f8ec03f */
[----:B------:R2:W-:Y:S01]  /*1c00*/  STL [R1+0x68], RZ ;  /* 0x000068ff01007387 */ /* 0x0005e20000100800 */
[----:B------:R-:W-:Y:S01]  /*1c10*/  ULOP3.LUT UR8, UR15, 0x10000, URZ, 0xfc, !UPT ;  /* 0x000100000f087892 */ /* 0x000fe2000f8efc3f */
[----:B------:R-:W-:Y:S01]  /*1c20*/  CS2R R4, SRZ ;  /* 0x0000000000047805 */ /* 0x000fe2000001ff00 */
[----:B------:R-:W-:Y:S01]  /*1c30*/  ULOP3.LUT UR6, UR6, 0x10000, URZ, 0xfc, !UPT ;  /* 0x0001000006067892 */ /* 0x000fe2000f8efc3f */
[----:B------:R2:W-:Y:S01]  /*1c40*/  STL [R1+0x64], RZ ;  /* 0x000064ff01007387 */ /* 0x0005e20000100800 */
[----:B------:R-:W-:Y:S01]  /*1c50*/  ISETP.NE.AND P0, PT, RZ, UR7, PT ;  /* 0x00000007ff007c0c */ /* 0x000fe2000bf05270 */
[----:B------:R-:W-:Y:S01]  /*1c60*/  ULEA UR8, UR5, UR8, 0x8 ;  /* 0x0000000805087291 */ /* 0x000fe2000f8e403f */
[----:B------:R-:W-:Y:S01]  /*1c70*/  CS2R R6, SRZ ;  /* 0x0000000000067805 */ /* 0x000fe2000001ff00 */
[----:B------:R2:W-:Y:S01]  /*1c80*/  STL [R1+0x60], RZ ;  /* 0x000060ff01007387 */ /* 0x0005e20000100800 */
[----:B------:R-:W-:Y:S01]  /*1c90*/  ULEA UR10, UR5, UR6, 0x9 ;  /* 0x00000006050a7291 */ /* 0x000fe2000f8e483f */
[----:B------:R-:W-:Y:S01]  /*1ca0*/  CS2R R8, SRZ ;  /* 0x0000000000087805 */ /* 0x000fe2000001ff00 */
[----:B------:R-:W-:Y:S01]  /*1cb0*/  UMOV UR9, 0xc0000010 ;  /* 0xc000001000097882 */ /* 0x000fe20000000000 */
[----:B------:R2:W-:Y:S01]  /*1cc0*/  STL [R1+0x5c], RZ ;  /* 0x00005cff01007387 */ /* 0x0005e20000100800 */
[----:B------:R-:W-:Y:S01]  /*1cd0*/  UMOV UR11, 0xc0000010 ;  /* 0xc0000010000b7882 */ /* 0x000fe20000000000 */
[----:B------:R-:W-:Y:S01]  /*1ce0*/  UMOV UR6, 0x1 ;  /* 0x0000000100067882 */ /* 0x000fe20000000000 */
[----:B------:R-:W-:Y:S01]  /*1cf0*/  CS2R R10, SRZ ;  /* 0x00000000000a7805 */ /* 0x000fe2000001ff00 */
[----:B------:R2:W-:Y:S01]  /*1d00*/  STL [R1+0x58], RZ ;  /* 0x000058ff01007387 */ /* 0x0005e20000100800 */
[----:B------:R-:W-:Y:S01]  /*1d10*/  CS2R R12, SRZ ;  /* 0x00000000000c7805 */ /* 0x000fe2000001ff00 */
[----:B------:R-:W-:Y:S01]  /*1d20*/  QGMMA.64x256x32.F32.E5M2.E5M2 R24, gdesc[UR8], RZ, !UPT, gsb0 ;  /* 0x03e00000081879f3 */ /* 0x000fe2000c0038ff */
        /* <DEDUP_REMOVED lines=55> */
[----:B------:R-:W-:Y:S01]  /*20a0*/  CS2R R224, SRZ ;  /* 0x0000000000e07805 */ /* 0x000fe2000001ff00 */
[----:B------:R-:W-:Y:S01]  /*20b0*/  IMAD.MOV.U32 R226, RZ, RZ, RZ ;  /* 0x000000ffffe27224 */ /* 0x000fe200078e00ff */
[----:B------:R2:W-:Y:S04]  /*20c0*/  STL [R1+0x1c], RZ ;  /* 0x00001cff01007387 */ /* 0x0005e80000100800 */
[----:B------:R2:W-:Y:S04]  /*20d0*/  STL [R1+0x18], RZ ;  /* 0x000018ff01007387 */ /* 0x0005e80000100800 */
[----:B------:R2:W-:Y:S04]  /*20e0*/  STL [R1+0x14], RZ ;  /* 0x000014ff01007387 */ /* 0x0005e80000100800 */
[----:B------:R2:W-:Y:S04]  /*20f0*/  STL [R1+0x10], RZ ;  /* 0x000010ff01007387 */ /* 0x0005e80000100800 */
[----:B------:R2:W-:Y:S04]  /*2100*/  STL [R1+0xc], RZ ;  /* 0x00000cff01007387 */ /* 0x0005e80000100800 */
[----:B------:R2:W-:Y:S04]  /*2110*/  STL [R1+0x8], RZ ;  /* 0x000008ff01007387 */ /* 0x0005e80000100800 */
[----:B------:R2:W-:Y:S04]  /*2120*/  STL [R1+0x4], RZ ;  /* 0x000004ff01007387 */ /* 0x0005e80000100800 */
[----:B------:R2:W-:Y:S01]  /*2130*/  STL [R1], RZ ;  /* 0x000000ff01007387 */ /* 0x0005e20000100800 */
[----:B------:R-:W-:Y:S05]  /*2140*/  @!P0 BRA `(.L_x_18) ;  /* 0x0000000800808947 */ /* 0x000fea0003800000 */
[----:B------:R-:W-:Y:S02]  /*2150*/  WARPGROUP.DEPBAR.LE gsb0, 0x0 ;  /* 0x00008000000079c5 */ /* 0x000fe40000010000 */
[----:B------:R-:W-:-:S01]  /*2160*/  FADD R227, RZ, R122 ;  /* 0x0000007affe37221 */ /* 0x000fc20000000000 */
[----:B------:R-:W-:Y:S01]  /*2170*/  FADD R226, RZ, R24 ;  /* 0x00000018ffe27221 */ /* 0x000fe20000000000 */
[----:B------:R-:W-:-:S01]  /*2180*/  FADD R225, RZ, R25 ;  /* 0x00000019ffe17221 */ /* 0x000fc20000000000 */
[----:B------:R-:W-:Y:S01]  /*2190*/  FADD R224, RZ, R26 ;  /* 0x0000001affe07221 */ /* 0x000fe20000000000 */
[----:B------:R-:W-:-:S01]  /*21a0*/  FADD R223, RZ, R27 ;  /* 0x0000001bffdf7221 */ /* 0x000fc20000000000 */
[----:B------:R0:W-:Y:S01]  /*21b0*/  STL [R1], R227 ;  /* 0x000000e301007387 */ /* 0x0001e20000100800 */
[----:B------:R-:W-:-:S01]  /*21c0*/  FADD R222, RZ, R28 ;  /* 0x0000001cffde7221 */ /* 0x000fc20000000000 */
[----:B------:R-:W-:Y:S01]  /*21d0*/  FADD R221, RZ, R29 ;  /* 0x0000001dffdd7221 */ /* 0x000fe20000000000 */
[----:B------:R-:W-:-:S01]  /*21e0*/  FADD R220, RZ, R30 ;  /* 0x0000001effdc7221 */ /* 0x000fc20000000000 */
[----:B------:R-:W-:Y:S01]  /*21f0*/  FADD R219, RZ, R31 ;  /* 0x0000001fffdb7221 */ /* 0x000fe20000000000 */
[----:B------:R-:W-:-:S01]  /*2200*/  FADD R218, RZ, R32 ;  /* 0x00000020ffda7221 */ /* 0x000fc20000000000 */
[----:B------:R-:W-:Y:S01]  /*2210*/  FADD R217, RZ, R33 ;  /* 0x00000021ffd97221 */ /* 0x000fe20000000000 */
[----:B------:R-:W-:-:S01]  /*2220*/  FADD R216, RZ, R34 ;  /* 0x00000022ffd87221 */ /* 0x000fc20000000000 */
[----:B------:R-:W-:Y:S01]  /*2230*/  FADD R215, RZ, R35 ;  /* 0x00000023ffd77221 */ /* 0x000fe20000000000 */
[----:B------:R-:W-:-:S01]  /*2240*/  FADD R214, RZ, R36 ;  /* 0x00000024ffd67221 */ /* 0x000fc20000000000 */
[----:B0-----:R-:W-:Y:S01]  /*2250*/  FADD R227, RZ, R123 ;  /* 0x0000007bffe37221 */ /* 0x001fe20000000000 */
[----:B------:R-:W-:-:S01]  /*2260*/  FADD R213, RZ, R37 ;  /* 0x00000025ffd57221 */ /* 0x000fc20000000000 */
[----:B------:R-:W-:Y:S01]  /*2270*/  FADD R212, RZ, R38 ;  /* 0x00000026ffd47221 */ /* 0x000fe20000000000 */
[----:B------:R-:W-:-:S01]  /*2280*/  FADD R211, RZ, R39 ;  /* 0x00000027ffd37221 */ /* 0x000fc20000000000 */
[----:B------:R-:W-:Y:S01]  /*2290*/  FADD R210, RZ, R40 ;  /* 0x00000028ffd27221 */ /* 0x000fe20000000000 */
[----:B------:R0:W-:Y:S01]  /*22a0*/  STL [R1+0x4], R227 ;  /* 0x000004e301007387 */ /* 0x0001e20000100800 */
        /* <DEDUP_REMOVED lines=93> */
[----:B------:R-:W-:Y:S01]  /*2880*/  UMOV UR6, URZ ;  /* 0x0000003f00067c82 */ /* 0x000fe20008000000 */
[----:B0-----:R-:W-:-:S05]  /*2890*/  FADD R227, RZ, R130 ;  /* 0x00000082ffe37221 */ /* 0x001fca0000000000 */
[----:B------:R0:W-:Y:S02]  /*28a0*/  STL [R1+0x20], R227 ;  /* 0x000020e301007387 */ /* 0x0001e40000100800 */
        /* <DEDUP_REMOVED lines=42> */
.L_x_18:
[----:B------:R-:W-:-:S04]  /*2b50*/  UIADD3 UR16, UR5, 0x1, URZ ;  /* 0x0000000105107890 */ /* 0x000fc8000fffe03f */
[----:B------:R-:W-:-:S04]  /*2b60*/  UISETP.NE.AND UP0, UPT, UR16, 0x3, UPT ;  /* 0x000000031000788c */ /* 0x000fc8000bf05270 */
[----:B------:R-:W-:Y:S02]  /*2b70*/  USEL UR8, URZ, 0x1, UP0 ;  /* 0x000000013f087887 */ /* 0x000fe40008000000 */
[----:B------:R-:W-:Y:S02]  /*2b80*/  USEL UR16, UR16, URZ, UP0 ;  /* 0x0000003f10107287 */ /* 0x000fe40008000000 */
[----:B------:R-:W-:-:S06]  /*2b90*/  ULOP3.LUT UR8, UR4, UR8, URZ, 0x3c, !UPT ;  /* 0x0000000804087292 */ /* 0x000fcc000f8e3c3f */
[----:B0-----:R-:W-:Y:S01]  /*2ba0*/  IMAD.U32 R227, RZ, RZ, UR8 ;  /* 0x00000008ffe37e24 */ /* 0x001fe2000f8e00ff */
[----:B------:R-:W-:-:S06]  /*2bb0*/  UMOV UR8, 0x1 ;  /* 0x0000000100087882 */ /* 0x000fcc0000000000 */
.L_x_13:
[----:B------:R-:W-:-:S04]  /*2bc0*/  UISETP.LT.AND UP0, UPT, UR12, 0x1, UPT ;  /* 0x000000010c00788c */ /* 0x000fc8000bf01270 */
[----:B------:R-:W-:-:S04]  /*2bd0*/  USEL UR9, UR12, 0x1, UP0 ;  /* 0x000000010c097887 */ /* 0x000fc80008000000 */
[----:B------:R-:W-:-:S04]  /*2be0*/  UIADD3 UR9, UR12, -UR9, URZ ;  /* 0x800000090c097290 */ /* 0x000fc8000fffe03f */
[----:B------:R-:W-:-:S06]  /*2bf0*/  UISETP.GE.AND UP0, UPT, UR9, 0x1, UPT ;  /* 0x000000010900788c */ /* 0x000fcc000bf06270 */
[----:B------:R-:W-:-:S13]  /*2c00*/  PLOP3.LUT P0, PT, PT, PT, UP0, 0x80, 0x0 ;  /* 0x000000000000781c */ /* 0x000fda0003f0f008 */
[----:B------:R-:W-:Y:S05]  /*2c10*/  @!P0 BRA `(.L_x_19) ;  /* 0x0000001000708947 */ /* 0x000fea0003800000 */
[----:B------:R-:W-:Y:S01]  /*2c20*/  IMAD.U32 R228, RZ, RZ, UR9 ;  /* 0x00000009ffe47e24 */ /* 0x000fe2000f8e00ff */
[----:B------:R-:W-:Y:S01]  /*2c30*/  UMOV UR17, UR5 ;  /* 0x0000000500117c82 */ /* 0x000fe20008000000 */
[----:B------:R-:W-:-:S05]  /*2c40*/  ULDC UR24, c[0x0][0x50c] ;  /* 0x0001430000187ab9 */ /* 0x000fca0000000800 */
.L_x_27:
[----:B------:R-:W-:-:S06]  /*2c50*/  UISETP.NE.AND UP0, UPT, UR23, 0x3, UPT ;  /* 0x000000031700788c */ /* 0x000fcc000bf05270 */
[----:B------:R-:W-:-:S13]  /*2c60*/  PLOP3.LUT P1, PT, PT, PT, UP0, 0x80, 0x0 ;  /* 0x000000000000781c */ /* 0x000fda0003f2f008 */
[----:B01----:R-:W-:Y:S05]  /*2c70*/  @!P1 BRA `(.L_x_20) ;  /* 0x0000000000049947 */ /* 0x003fea0003800000 */
[----:B------:R-:W-:Y:S01]  /*2c80*/  BPT.TRAP 0x1 ;  /* 0x000000040000795c */ /* 0x000fe20000300000 */
.L_x_20:
[----:B------:R-:W0:Y:S01]  /*2c90*/  S2UR UR9, SR_CgaCtaId ;  /* 0x00000000000979c3 */ /* 0x000e220000008800 */
[----:B------:R-:W-:Y:S01]  /*2ca0*/  UMOV UR14, 0x400 ;  /* 0x00000400000e7882 */ /* 0x000fe20000000000 */
[----:B------:R-:W-:Y:S01]  /*2cb0*/  SHF.L.U32 R229, R227, 0x1f, RZ ;  /* 0x0000001fe3e57819 */ /* 0x000fe200000006ff */
[----:B0-----:R-:W-:-:S04]  /*2cc0*/  ULEA UR14, UR9, UR14, 0x18 ;  /* 0x0000000e090e7291 */ /* 0x001fc8000f8ec03f */
[----:B------:R-:W-:-:S09]  /*2cd0*/  ULEA UR9, UR16, UR14, 0x3 ;  /* 0x0000000e10097291 */ /* 0x000fd2000f8e183f */
[----:B------:R0:W1:Y:S01]  /*2ce0*/  SYNCS.PHASECHK.TRANS64.TRYWAIT P0, [UR9], R229 ;  /* 0x000000e5ff0075a7 */ /* 0x0000620008000149 */
[----:B------:R-:W-:Y:S05]  /*2cf0*/  @!P1 BRA `(.L_x_21) ;  /* 0x0000000000049947 */ /* 0x000fea0003800000 */
[----:B------:R-:W-:Y:S01]  /*2d00*/  BPT.TRAP 0x1 ;  /* 0x000000040000795c */ /* 0x000fe20000300000 */
.L_x_21:
[----:B-1----:R-:W-:Y:S05]  /*2d10*/  @P0 BRA `(.L_x_22) ;  /* 0x0000000000080947 */ /* 0x002fea0003800000 */
[----:B------:R-:W1:Y:S02]  /*2d20*/  SYNCS.PHASECHK.TRANS64.TRYWAIT P0, [UR9], R229 ;  /* 0x000000e5ff0075a7 */ /* 0x000e640008000149 */
[----:B-1----:R-:W-:Y:S05]  /*2d30*/  @!P0 BRA `(.L_x_23) ;  /* 0x000000d0004c8947 */ /* 0x002fea0003800000 */
.L_x_22:
[----:B------:R-:W-:Y:S01]  /*2d40*/  UIADD3 UR9, UR14, 0x3100, URZ ;  /* 0x000031000e097890 */ /* 0x000fe2000fffe03f */
[----:B------:R-:W-:Y:S01]  /*2d50*/  WARPGROUP.ARRIVE ;  /* 0x00000000000079c5 */ /* 0x000fe20000000000 */
[----:B------:R-:W-:Y:S02]  /*2d60*/  UISETP.NE.AND UP0, UPT, UR7, URZ, UPT ;  /* 0x0000003f0700728c */ /* 0x000fe4000bf05270 */
[----:B------:R-:W-:Y:S02]  /*2d70*/  USHF.R.U32.HI UR9, URZ, 0x4, UR9 ;  /* 0x000000043f097899 */ /* 0x000fe40008011609 */
[----:B------:R-:W-:Y:S02]  /*2d80*/  USEL UR8, UR8, URZ, !UP0 ;  /* 0x0000003f08087287 */ /* 0x000fe4000c000000 */
[----:B------:R-:W-:Y:S02]  /*2d90*/  ULOP3.LUT UR9, UR9, 0x3fff, URZ, 0xc0, !UPT ;  /* 0x00003fff09097892 */ /* 0x000fe4000f8ec03f */
[----:B------:R-:W-:-:S02]  /*2da0*/  ULOP3.LUT UR7, UR15, 0x10000, URZ, 0xfc, !UPT ;  /* 0x000100000f077892 */ /* 0x000fc4000f8efc3f */
[----:B------:R-:W-:Y:S02]  /*2db0*/  ULOP3.LUT UR9, UR9, 0x10000, URZ, 0xfc, !UPT ;  /* 0x0001000009097892 */ /* 0x000fe4000f8efc3f */
[----:B------:R-:W-:Y:S02]  /*2dc0*/  UISETP.NE.U32.AND UP0, UPT, UR8, URZ, UPT ;  /* 0x0000003f0800728c */ /* 0x000fe4000bf05070 */
[----:B------:R-:W-:Y:S02]  /*2dd0*/  ULEA UR8, UR16, UR7, 0x8 ;  /* 0x0000000710087291 */ /* 0x000fe4000f8e403f */
[----:B------:R-:W-:Y:S01]  /*2de0*/  ULEA UR10, UR16, UR9, 0x9 ;  /* 0x00000009100a7291 */ /* 0x000fe2000f8e483f */
[----:B------:R-:W-:Y:S02]  /*2df0*/  UMOV UR11, 0xc0000010 ;  /* 0xc0000010000b7882 */ /* 0x000fe40000000000 */
[----:B------:R-:W-:Y:S01]  /*2e00*/  UMOV UR9, 0xc0000010 ;  /* 0xc000001000097882 */ /* 0x000fe20000000000 */
[----:B------:R-:W-:-:S05]  /*2e10*/  UIADD3 UR6, UR6, 0x1, URZ ;  /* 0x0000000106067890 */ /* 0x000fca000fffe03f */
[----:B------:R-:W-:Y:S01]  /*2e20*/  QGMMA.64x256x32.F32.E5M2.E5M2 R24, gdesc[UR8], R24, UP0, gsb0 ;  /* 0x03e00000081879f3 */ /* 0x000fe2000b803818 */
[----:B------:R-:W-:-:S04]  /*2e30*/  UISETP.NE.AND UP0, UPT, UR6, UR24, UPT ;  /* 0x000000180600728c */ /* 0x000fc8000bf05270 */
[----:B------:R-:W-:-:S06]  /*2e40*/  USEL UR7, URZ, 0x1, UP0 ;  /* 0x000000013f077887 */ /* 0x000fcc0008000000 */
[----:B------:R-:W-:Y:S01]  /*2e50*/  ISETP.NE.AND P0, PT, RZ, UR7, PT ;  /* 0x00000007ff007c0c */ /* 0x000fe2000bf05270 */
[----:B------:R-:W-:-:S12]  /*2e60*/  WARPGROUP.DEPBAR.LE gsb0, 0x1 ;  /* 0x00008000000079c5 */ /* 0x000fd80000010100 */
[----:B------:R-:W-:Y:S05]  /*2e70*/  @!P0 BRA `(.L_x_24) ;  /* 0x0000000c00808947 */ /* 0x000fea0003800000 */
[----:B------:R-:W-:Y:S02]  /*2e80*/  WARPGROUP.DEPBAR.LE gsb0, 0x0 ;  /* 0x00008000000079c5 */ /* 0x000fe40000010000 */
[----:B------:R-:W-:-:S01]  /*2e90*/  FADD R226, R24, R226 ;  /* 0x000000e218e27221 */ /* 0x000fc20000000000 */
[----:B------:R-:W-:Y:S01]  /*2ea0*/  FADD R225, R25, R225 ;  /* 0x000000e119e17221 */ /* 0x000fe20000000000 */
[----:B------:R1:W-:Y:S01]  /*2eb0*/  STL [R1+0x88], R227 ;  /* 0x000088e301007387 */ /* 0x0003e20000100800 */
[----:B------:R-:W-:-:S01]  /*2ec0*/  FADD R224, R26, R224 ;  /* 0x000000e01ae07221 */ /* 0x000fc20000000000 */
[----:B------:R-:W-:Y:S01]  /*2ed0*/  FADD R223, R27, R223 ;  /* 0x000000df1bdf7221 */ /* 0x000fe20000000000 */
[----:B------:R-:W-:-:S01]  /*2ee0*/  FADD R222, R28, R222 ;  /* 0x000000de1cde7221 */ /* 0x000fc20000000000 */
[----:B------:R-:W-:Y:S01]  /*2ef0*/  FADD R221, R29, R221 ;  /* 0x000000dd1ddd7221 */ /* 0x000fe20000000000 */
[----:B-1----:R-:W3:Y:S04]  /*2f00*/  LDL.LU R227, [R1+0x30] ;  /* 0x0000300001e37983 */ /* 0x002ee80000300800 */
[----:B------:R1:W-:Y:S01]  /*2f10*/  STL [R1+0x8c], R226 ;  /* 0x00008ce201007387 */ /* 0x0003e20000100800 */
[----:B------:R-:W-:-:S01]  /*2f20*/  FADD R220, R30, R220 ;  /* 0x000000dc1edc7221 */ /* 0x000fc20000000000 */
[----:B------:R-:W-:-:S02]  /*2f30*/  FADD R219, R31, R219 ;  /* 0x000000db1fdb7221 */ /* 0x000fc40000000000 */
[----:B-1----:R-:W4:Y:S04]  /*2f40*/  LDL.LU R226, [R1+0x2c] ;  /* 0x00002c0001e27983 */ /* 0x002f280000300800 */
[----:B------:R1:W-:Y:S01]  /*2f50*/  STL [R1+0x90], R225 ;  /* 0x000090e101007387 */ /* 0x0003e20000100800 */
[----:B------:R-:W-:-:S03]  /*2f60*/  FADD R218, R32, R218 ;  /* 0x000000da20da7221 */ /* 0x000fc60000000000 */
[----:B-1----:R-:W2:Y:S04]  /*2f70*/  LDL.LU R225, [R1+0x28] ;  /* 0x0000280001e17983 */ /* 0x002ea80000300800 */
        /* <DEDUP_REMOVED lines=9> */
[----:B------:R1:W-:Y:S04]  /*3010*/  STL [R1+0xa0], R221 ;  /* 0x0000a0dd01007387 */ /* 0x0003e80000100800 */
        /* <DEDUP_REMOVED lines=12> */
[----:B-1----:R-:W2:Y:S01]  /*30e0*/  LDL.LU R215, [R1] ;  /* 0x0000000001d77983 */ /* 0x002ea20000300800 */
[----:B------:R-:W-:-:S01]  /*30f0*/  FADD R214, R36, R214 ;  /* 0x000000d624d67221 */ /* 0x000fc20000000000 */
[----:B------:R-:W-:Y:S01]  /*3100*/  FADD R213, R37, R213 ;  /* 0x000000d525d57221 */ /* 0x000fe20000000000 */
[----:B------:R-:W-:-:S01]  /*3110*/  FADD R212, R38, R212 ;  /* 0x000000d426d47221 */ /* 0x000fc20000000000 */
[----:B------:R-:W-:Y:S01]  /*3120*/  FADD R211, R39, R211 ;  /* 0x000000d327d37221 */ /* 0x000fe20000000000 */
[----:B------:R-:W-:-:S01]  /*3130*/  FADD R210, R40, R210 ;  /* 0x000000d228d27221 */ /* 0x000fc20000000000 */
[----:B------:R-:W-:Y:S01]  /*3140*/  STL [R1+0xbc], R214 ;  /* 0x0000bcd601007387 */ /* 0x000fe20000100800 */
        /* <DEDUP_REMOVED lines=11> */
[----:B------:R1:W-:Y:S01]  /*3200*/  STL [R1+0xc8], R211 ;  /* 0x0000c8d301007387 */ /* 0x0003e20000100800 */
[----:B------:R-:W-:-:S01]  /*3210*/  FADD R200, R50, R200 ;  /* 0x000000c832c87221 */ /* 0x000fc20000000000 */
[----:B------:R-:W-:Y:S01]  /*3220*/  FADD R199, R51, R199 ;  /* 0x000000c733c77221 */ /* 0x000fe20000000000 */
        /* <DEDUP_REMOVED lines=69> */
[----:B-----5:R-:W-:Y:S01]  /*3680*/  FADD R0, R121, R0 ;  /* 0x0000000079007221 */ /* 0x020fe20000000000 */
[----:B---3--:R-:W-:-:S01]  /*3690*/  FADD R227, R134, R227 ;  /* 0x000000e386e37221 */ /* 0x008fc20000000000 */
[----:B----4-:R-:W-:Y:S01]  /*36a0*/  FADD R226, R133, R226 ;  /* 0x000000e285e27221 */ /* 0x010fe20000000000 */
[----:B--2---:R-:W-:-:S01]  /*36b0*/  FADD R225, R132, R225 ;  /* 0x000000e184e17221 */ /* 0x004fc20000000000 */
        /* <DEDUP_REMOVED lines=9> */
[----:B------:R-:W-:-:S05]  /*3750*/  FADD R215, R122, R215 ;  /* 0x000000d77ad77221 */ /* 0x000fca0000000000 */
[----:B------:R2:W-:Y:S04]  /*3760*/  STL [R1], R215 ;  /* 0x000000d701007387 */ /* 0x0005e80000100800 */
[----:B------:R3:W-:Y:S04]  /*3770*/  STL [R1+0x4], R216 ;  /* 0x000004d801007387 */ /* 0x0007e80000100800 */
        /* <DEDUP_REMOVED lines=8> */
[----:B-1----:R-:W4:Y:S04]  /*3800*/  LDL.LU R211, [R1+0x34] ;  /* 0x0000340001d37983 */ /* 0x002f280000300800 */
[----:B------:R1:W-:Y:S04]  /*3810*/  STL [R1+0x28], R225 ;  /* 0x000028e101007387 */ /* 0x0003e80000100800 */
[----:B------:R-:W4:Y:S04]  /*3820*/  LDL.LU R212, [R1+0x38] ;  /* 0x0000380001d47983 */ /* 0x000f280000300800 */
[----:B------:R1:W-:Y:S04]  /*3830*/  STL [R1+0x2c], R226 ;  /* 0x00002ce201007387 */ /* 0x0003e80000100800 */
[----:B------:R-:W4:Y:S04]  /*3840*/  LDL.LU R213, [R1+0x3c] ;  /* 0x00003c0001d57983 */ /* 0x000f280000300800 */
[----:B------:R1:W-:Y:S04]  /*3850*/  STL [R1+0x30], R227 ;  /* 0x000030e301007387 */ /* 0x0003e80000100800 */
[----:B------:R-:W4:Y:S04]  /*3860*/  LDL.LU R214, [R1+0x40] ;  /* 0x0000400001d67983 */ /* 0x000f280000300800 */
[----:B--2---:R-:W2:Y:S04]  /*3870*/  LDL.LU R215, [R1+0x44] ;  /* 0x0000440001d77983 */ /* 0x004ea80000300800 */
[----:B---3--:R-:W3:Y:S04]  /*3880*/  LDL.LU R216, [R1+0x48] ;  /* 0x0000480001d87983 */ /* 0x008ee80000300800 */
[----:B----4-:R-:W4:Y:S04]  /*3890*/  LDL.LU R217, [R1+0x4c] ;  /* 0x00004c0001d97983 */ /* 0x010f280000300800 */
[----:B0-----:R-:W4:Y:S04]  /*38a0*/  LDL.LU R218, [R1+0x50] ;  /* 0x0000500001da7983 */ /* 0x001f280000300800 */
[----:B------:R-:W4:Y:S04]  /*38b0*/  LDL.LU R219, [R1+0x54] ;  /* 0x0000540001db7983 */ /* 0x000f280000300800 */
[----:B------:R-:W4:Y:S04]  /*38c0*/  LDL.LU R220, [R1+0x58] ;  /* 0x0000580001dc7983 */ /* 0x000f280000300800 */
[----:B------:R-:W4:Y:S04]  /*38d0*/  LDL.LU R221, [R1+0x5c] ;  /* 0x00005c0001dd7983 */ /* 0x000f280000300800 */
[----:B------:R-:W4:Y:S04]  /*38e0*/  LDL.LU R222, [R1+0x60] ;  /* 0x0000600001de7983 */ /* 0x000f280000300800 */
[----:B------:R-:W4:Y:S04]  /*38f0*/  LDL.LU R223, [R1+0x64] ;  /* 0x0000640001df7983 */ /* 0x000f280000300800 */
[----:B------:R-:W4:Y:S04]  /*3900*/  LDL.LU R224, [R1+0x68] ;  /* 0x0000680001e07983 */ /* 0x000f280000300800 */
[----:B-1----:R-:W4:Y:S04]  /*3910*/  LDL.LU R225, [R1+0x6c] ;  /* 0x00006c0001e17983 */ /* 0x002f280000300800 */
[----:B------:R-:W4:Y:S04]  /*3920*/  LDL.LU R226, [R1+0x70] ;  /* 0x0000700001e27983 */ /* 0x000f280000300800 */
[----:B------:R-:W4:Y:S01]  /*3930*/  LDL.LU R227, [R1+0x74] ;  /* 0x0000740001e37983 */ /* 0x000f220000300800 */
[----:B------:R-:W-:-:S05]  /*3940*/  FADD R211, R135, R211 ;  /* 0x000000d387d37221 */ /* 0x000fca0000000000 */
[----:B------:R0:W-:Y:S01]  /*3950*/  STL [R1+0x34], R211 ;  /* 0x000034d301007387 */ /* 0x0001e20000100800 */
[----:B------:R-:W-:-:S03]  /*3960*/  FADD R212, R136, R212 ;  /* 0x000000d488d47221 */ /* 0x000fc60000000000 */
[----:B0-----:R1:W5:Y:S01]  /*3970*/  LDL.LU R211, [R1+0xc8] ;  /* 0x0000c80001d37983 */ /* 0x0013620000300800 */
[----:B------:R-:W-:-:S03]  /*3980*/  FADD R213, R137, R213 ;  /* 0x000000d589d57221 */ /* 0x000fc60000000000 */
[----:B------:R0:W-:Y:S01]  /*3990*/  STL [R1+0x38], R212 ;  /* 0x000038d401007387 */ /* 0x0001e20000100800 */
[----:B------:R-:W-:-:S01]  /*39a0*/  FADD R214, R138, R214 ;  /* 0x000000d68ad67221 */ /* 0x000fc20000000000 */
[----:B--2---:R-:W-:Y:S02]  /*39b0*/  FADD R215, R139, R215 ;  /* 0x000000d78bd77221 */ /* 0x004fe40000000000 */
[----:B0-----:R1:W5:Y:S01]  /*39c0*/  LDL.LU R212, [R1+0xc4] ;  /* 0x0000c40001d47983 */ /* 0x0013620000300800 */
[----:B---3--:R-:W-:-:S03]  /*39d0*/  FADD R216, R140, R216 ;  /* 0x000000d88cd87221 */ /* 0x008fc60000000000 */
[----:B------:R0:W-:Y:S01]  /*39e0*/  STL [R1+0x3c], R213 ;  /* 0x00003cd501007387 */ /* 0x0001e20000100800 */
[----:B----4-:R-:W-:-:S03]  /*39f0*/  FADD R217, R141, R217 ;  /* 0x000000d98dd97221 */ /* 0x010fc60000000000 */
[----:B0-----:R1:W5:Y:S01]  /*3a00*/  LDL.LU R213, [R1+0xc0] ;  /* 0x0000c00001d57983 */ /* 0x0013620000300800 */
[----:B------:R-:W-:-:S03]  /*3a10*/  FADD R218, R142, R218 ;  /* 0x000000da8eda7221 */ /* 0x000fc60000000000 */
[----:B------:R0:W-:Y:S01]  /*3a20*/  STL [R1+0x40], R214 ;  /* 0x000040d601007387 */ /* 0x0001e20000100800 */
[----:B------:R-:W-:-:S01]  /*3a30*/  FADD R219, R143, R219 ;  /* 0x000000db8fdb7221 */ /* 0x000fc20000000000 */
[----:B------:R-:W-:Y:S02]  /*3a40*/  FADD R220, R144, R220 ;  /* 0x000000dc90dc7221 */ /* 0x000fe40000000000 */
[----:B0-----:R1:W5:Y:S04]  /*3a50*/  LDL.LU R214, [R1+0xbc] ;  /* 0x0000bc0001d67983 */ /* 0x0013680000300800 */
[----:B------:R0:W-:Y:S01]  /*3a60*/  STL [R1+0x44], R215 ;  /* 0x000044d701007387 */ /* 0x0001e20000100800 */
[----:B------:R-:W-:-:S01]  /*3a70*/  FADD R221, R145, R221 ;  /* 0x000000dd91dd7221 */ /* 0x000fc20000000000 */
[----:B------:R-:W-:-:S02]  /*3a80*/  FADD R222, R146, R222 ;  /* 0x000000de92de7221 */ /* 0x000fc40000000000 */
[----:B0-----:R1:W5:Y:S04]  /*3a90*/  LDL.LU R215, [R1+0xb8] ;  /* 0x0000b80001d77983 */ /* 0x0013680000300800 */
[----:B------:R0:W-:Y:S01]  /*3aa0*/  STL [R1+0x48], R216 ;  /* 0x000048d801007387 */ /* 0x0001e20000100800 */
[----:B------:R-:W-:-:S03]  /*3ab0*/  FADD R223, R147, R223 ;  /* 0x000000df93df7221 */ /* 0x000fc60000000000 */
        /* <DEDUP_REMOVED lines=13> */
[----:B------:R0:W-:Y:S04]  /*3b90*/  STL [R1+0x5c], R221 ;  /* 0x00005cdd01007387 */ /* 0x0001e80000100800 */
        /* <DEDUP_REMOVED lines=12> */
[----:B0-----:R1:W5:Y:S01]  /*3c60*/  LDL.LU R227, [R1+0x88] ;  /* 0x0000880001e37983 */ /* 0x0013620000300800 */
[----:B------:R-:W-:-:S05]  /*3c70*/  UMOV UR6, URZ ;  /* 0x0000003f00067c82 */ /* 0x000fca0008000000 */
.L_x_24:
[----:B------:R-:W-:Y:S05]  /*3c80*/  @!P1 BRA `(.L_x_25) ;  /* 0x0000000000049947 */ /* 0x000fea0003800000 */
[----:B------:R-:W-:Y:S01]  /*3c90*/  BPT.TRAP 0x1 ;  /* 0x000000040000795c */ /* 0x000fe20000300000 */
.L_x_25:
[----:B------:R-:W-:Y:S02]  /*3ca0*/  UISETP.GT.U32.AND UP0, UPT, UR13, 0x1, UPT ;  /* 0x000000010d00788c */ /* 0x000fe4000bf04070 */
[----:B------:R-:W-:-:S04]  /*3cb0*/  ULEA UR8, UR17, UR14, 0x3 ;  /* 0x0000000e11087291 */ /* 0x000fc8000f8e183f */
[----:B------:R-:W-:Y:S01]  /*3cc0*/  UIADD3 UR8, UR8, 0x18, URZ ;  /* 0x0000001808087890 */ /* 0x000fe2000fffe03f */
[----:B------:R-:W-:-:S03]  /*3cd0*/  PLOP3.LUT P0, PT, PT, PT, UP0, 0x80, 0x0 ;  /* 0x000000000000781c */ /* 0x000fc60003f0f008 */
[----:B------:R-:W-:-:S09]  /*3ce0*/  UPRMT UR8, URZ, 0x654, UR8 ;  /* 0x000006543f087896 */ /* 0x000fd20008000008 */
[----:B------:R-:W-:Y:S01]  /*3cf0*/  SYNCS.ARRIVE.TRANS64.RED.A1T0 RZ, [UR8], RZ ;  /* 0x000000ffffff79a7 */ /* 0x000fe20008100408 */
[----:B------:R-:W-:Y:S05]  /*3d00*/  @P0 BRA `(.L_x_26) ;  /* 0x0000000000040947 */ /* 0x000fea0003800000 */
[----:B------:R-:W-:Y:S01]  /*3d10*/  BPT.TRAP 0x1 ;  /* 0x000000040000795c */ /* 0x000fe20000300000 */
.L_x_26:
[----:B------:R-:W-:Y:S01]  /*3d20*/  UIADD3 UR16, UR16, 0x1, URZ ;  /* 0x0000000110107890 */ /* 0x000fe2000fffe03f */
[C---:B------:R-:W-:Y:S01]  /*3d30*/  ISETP.GT.AND P0, PT, R228.reuse, 0x1, PT ;  /* 0x00000001e400780c */ /* 0x040fe20003f04270 */
[----:B------:R-:W-:Y:S01]  /*3d40*/  UIADD3 UR17, UR17, 0x1, URZ ;  /* 0x0000000111117890 */ /* 0x000fe2000fffe03f */
[----:B------:R-:W-:Y:S01]  /*3d50*/  VIADD R228, R228, 0xffffffff ;  /* 0xffffffffe4e47836 */ /* 0x000fe20000000000 */
[----:B------:R-:W-:Y:S02]  /*3d60*/  UISETP.NE.AND UP0, UPT, UR16, 0x3, UPT ;  /* 0x000000031000788c */ /* 0x000fe4000bf05270 */
[----:B------:R-:W-:Y:S02]  /*3d70*/  UISETP.NE.AND UP1, UPT, UR17, 0x3, UPT ;  /* 0x000000031100788c */ /* 0x000fe4000bf25270 */
[----:B------:R-:W-:Y:S02]  /*3d80*/  USEL UR8, URZ, 0x1, UP0 ;  /* 0x000000013f087887 */ /* 0x000fe40008000000 */
[----:B------:R-:W-:-:S02]  /*3d90*/  USEL UR16, UR16, URZ, UP0 ;  /* 0x0000003f10107287 */ /* 0x000fc40008000000 */
[----:B------:R-:W-:Y:S02]  /*3da0*/  USEL UR17, UR17, URZ, UP1 ;  /* 0x0000003f11117287 */ /* 0x000fe40008800000 */
[----:B-----5:R-:W-:Y:S01]  /*3db0*/  LOP3.LUT R227, R227, UR8, RZ, 0x3c, !PT ;  /* 0x00000008e3e37c12 */ /* 0x020fe2000f8e3cff */
[----:B------:R-:W-:Y:S01]  /*3dc0*/  UMOV UR8, 0x1 ;  /* 0x0000000100087882 */ /* 0x000fe20000000000 */
[----:B------:R-:W-:Y:S08]  /*3dd0*/  @P0 BRA `(.L_x_27) ;  /* 0xffffffec009c0947 */ /* 0x000ff0000383ffff */
.L_x_19:
[----:B------:R-:W-:-:S04]  /*3de0*/  UISETP.NE.AND UP0, UPT, UR6, URZ, UPT ;  /* 0x0000003f0600728c */ /* 0x000fc8000bf05270 */
[----:B------:R-:W-:-:S06]  /*3df0*/  USEL UR6, URZ, 0x1, !UP0 ;  /* 0x000000013f067887 */ /* 0x000fcc000c000000 */
[----:B------:R-:W-:-:S13]  /*3e00*/  ISETP.NE.AND P0, PT, RZ, UR6, PT ;  /* 0x00000006ff007c0c */ /* 0x000fda000bf05270 */
[----:B------:R-:W-:Y:S05]  /*3e10*/  @!P0 BRA `(.L_x_28) ;  /* 0x0000000c00dc8947 */ /* 0x000fea0003800000 */
[----:B------:R-:W3:Y:S04]  /*3e20*/  LDL.LU R227, [R1+0x74] ;  /* 0x0000740001e37983 */ /* 0x000ee80000300800 */
[----:B---3--:R3:W-:Y:S04]  /*3e30*/  STL [R1+0x88], R227 ;  /* 0x000088e301007387 */ /* 0x0087e80000100800 */
[----:B---3--:R-:W3:Y:S04]  /*3e40*/  LDL.LU R227, [R1+0x70] ;  /* 0x0000700001e37983 */ /* 0x008ee80000300800 */
        /* <DEDUP_REMOVED lines=55> */
[----:B---3--:R-:W3:Y:S01]  /*41c0*/  LDL.LU R227, [R1] ;  /* 0x0000000001e37983 */ /* 0x008ee20000300800 */
[----:B------:R-:W-:-:S02]  /*41d0*/  WARPGROUP.DEPBAR.LE gsb0, 0x0 ;  /* 0x00008000000079c5 */ /* 0x000fc40000010000 */
[----:B------:R-:W-:Y:S01]  /*41e0*/  FADD R226, R24, R226 ;  /* 0x000000e218e27221 */ /* 0x000fe20000000000 */
        /* <DEDUP_REMOVED lines=97> */
[----:B---3--:R-:W-:-:S05]  /*4800*/  FADD R227, R122, R227 ;  /* 0x000000e37ae37221 */ /* 0x008fca0000000000 */
[----:B------:R3:W-:Y:S04]  /*4810*/  STL [R1], R227 ;  /* 0x000000e301007387 */ /* 0x0007e80000100800 */
[----:B---3--:R-:W3:Y:S02]  /*4820*/  LDL.LU R227, [R1+0xf8] ;  /* 0x0000f80001e37983 */ /* 0x008ee40000300800 */
[----:B---3--:R-:W-:-:S05]  /*4830*/  FADD R227, R123, R227 ;  /* 0x000000e37be37221 */ /* 0x008fca0000000000 */
[----:B------:R3:W-:Y:S04]  /*4840*/  STL [R1+0x4], R227 ;  /* 0x000004e301007387 */ /* 0x0007e80000100800 */
        /* <DEDUP_REMOVED lines=83> */
[----:B------:R3:W-:Y:S02]  /*4d80*/  STL [R1+0x74], R227 ;  /* 0x000074e301007387 */ /* 0x0007e40000100800 */
.L_x_28:
[----:B------:R-:W-:Y:S02]  /*4d90*/  WARPGROUP.DEPBAR.LE gsb0, 0x0 ;  /* 0x00008000000079c5 */ /* 0x000fe40000010000 */
[----:B------:R-:W4:Y:S02]  /*4da0*/  LDC R24, c[0x0][0x28c] ;  /* 0x0000a300ff187b82 */ /* 0x000f240000000800 */
[----:B----4-:R-:W-:-:S13]  /*4db0*/  ISETP.GE.AND P0, PT, R24, 0x1, PT ;  /* 0x000000011800780c */ /* 0x010fda0003f06270 */
[----:B------:R-:W-:Y:S05]  /*4dc0*/  @!P0 BRA `(.L_x_29) ;  /* 0x0000000000488947 */ /* 0x000fea0003800000 */
[----:B------:R-:W-:-:S06]  /*4dd0*/  UISETP.NE.AND UP0, UPT, UR23, 0x3, UPT ;  /* 0x000000031700788c */ /* 0x000fcc000bf05270 */
[----:B------:R-:W-:-:S13]  /*4de0*/  PLOP3.LUT P0, PT, PT, PT, UP0, 0x80, 0x0 ;  /* 0x000000000000781c */ /* 0x000fda0003f0f008 */
[----:B------:R-:W-:Y:S05]  /*4df0*/  @!P0 BRA `(.L_x_30) ;  /* 0x0000000000048947 */ /* 0x000fea0003800000 */
[----:B------:R-:W-:Y:S01]  /*4e00*/  BPT.TRAP 0x1 ;  /* 0x000000040000795c */ /* 0x000fe20000300000 */
.L_x_30:
[----:B------:R-:W-:-:S04]  /*4e10*/  UISETP.LT.AND UP0, UPT, UR12, 0x1, UPT ;  /* 0x000000010c00788c */ /* 0x000fc8000bf01270 */
[----:B------:R-:W-:Y:S02]  /*4e20*/  USEL UR8, UR12, 0x1, UP0 ;  /* 0x000000010c087887 */ /* 0x000fe40008000000 */
[----:B------:R-:W-:Y:S02]  /*4e30*/  UISETP.GT.U32.AND UP0, UPT, UR13, 0x1, UPT ;  /* 0x000000010d00788c */ /* 0x000fe4000bf04070 */
[----:B------:R-:W-:-:S04]  /*4e40*/  UIADD3 UR8, UR5, UR12, -UR8 ;  /* 0x0000000c05087290 */ /* 0x000fc8000fffe808 */
[----:B------:R-:W-:Y:S01]  /*4e50*/  UIMAD.WIDE.U32 UR6, UR8, -0x55555555, URZ ;  /* 0xaaaaaaab080678a5 */ /* 0x000fe2000f8e003f */
[----:B------:R-:W-:-:S03]  /*4e60*/  PLOP3.LUT P0, PT, PT, PT, UP0, 0x80, 0x0 ;  /* 0x000000000000781c */ /* 0x000fc60003f0f008 */
[----:B------:R-:W-:-:S04]  /*4e70*/  USHF.R.U32.HI UR6, URZ, 0x1, UR7 ;  /* 0x000000013f067899 */ /* 0x000fc80008011607 */
[----:B------:R-:W-:-:S04]  /*4e80*/  UIMAD UR8, UR6, -0x3, UR8 ;  /* 0xfffffffd060878a4 */ /* 0x000fc8000f8e0208 */
[----:B------:R-:W-:-:S04]  /*4e90*/  ULEA UR8, UR8, UR14, 0x3 ;  /* 0x0000000e08087291 */ /* 0x000fc8000f8e183f */
[----:B------:R-:W-:-:S04]  /*4ea0*/  UIADD3 UR8, UR8, 0x18, URZ ;  /* 0x0000001808087890 */ /* 0x000fc8000fffe03f */
[----:B------:R-:W-:-:S09]  /*4eb0*/  UPRMT UR8, URZ, 0x654, UR8 ;  /* 0x000006543f087896 */ /* 0x000fd20008000008 */
[----:B------:R-:W-:Y:S01]  /*4ec0*/  SYNCS.ARRIVE.TRANS64.RED.A1T0 RZ, [UR8], RZ ;  /* 0x000000ffffff79a7 */ /* 0x000fe20008100408 */
[----:B------:R-:W-:Y:S05]  /*4ed0*/  @P0 BRA `(.L_x_29) ;  /* 0x0000000000040947 */ /* 0x000fea0003800000 */
[----:B------:R-:W-:Y:S01]  /*4ee0*/  BPT.TRAP 0x1 ;  /* 0x000000040000795c */ /* 0x000fe20000300000 */
.L_x_29:
[----:B------:R4:W-:Y:S01]  /*4ef0*/  STL [R1+0x8c], R2 ;  /* 0x00008c0201007387 */ /* 0x0009e20000100800 */
[----:B------:R-:W0:Y:S01]  /*4f00*/  LDC R28, c[0x0][0x288] ;  /* 0x0000a200ff1c7b82 */ /* 0x000e220000000800 */
[----:B------:R-:W-:Y:S02]  /*4f10*/  UIADD3 UR9, UR12, UR5, URZ ;  /* 0x000000050c097290 */ /* 0x000fe4000fffe03f */
[----:B------:R1:W-:Y:S01]  /*4f20*/  STL [R1+0x88], R0 ;  /* 0x0000880001007387 */ /* 0x0003e20000100800 */
[----:B------:R-:W-:Y:S01]  /*4f30*/  USHF.R.S32.HI UR10, URZ, 0x1f, UR22 ;  /* 0x0000001f3f0a7899 */ /* 0x000fe20008011416 */
[----:B------:R-:W-:Y:S01]  /*4f40*/  ULDC.64 UR14, c[0x0][0x5d0] ;  /* 0x00017400000e7ab9 */ /* 0x000fe20000000a00 */
[----:B------:R-:W-:Y:S01]  /*4f50*/  ULDC UR11, c[0x0][0x284] ;  /* 0x0000a100000b7ab9 */ /* 0x000fe20000000800 */
[----:B----4-:R-:W4:Y:S01]  /*4f60*/  S2R R2, SR_TID.X ;  /* 0x0000000000027919 */ /* 0x010f220000002100 */
[----:B-1----:R-:W2:Y:S04]  /*4f70*/  LDL.LU R0, [R1+0x80] ;  /* 0x0000800001007983 */ /* 0x002ea80000300800 */
[----:B---3--:R-:W3:Y:S01]  /*4f80*/  LDL.LU R227, [R1+0x84] ;  /* 0x0000840001e37983 */ /* 0x008ee20000300800 */
[----:B------:R-:W-:-:S02]  /*4f90*/  UISETP.GT.U32.AND UP0, UPT, UR9, 0x2, UPT ;  /* 0x000000020900788c */ /* 0x000fc4000bf04070 */
[----:B------:R-:W-:Y:S01]  /*4fa0*/  UISETP.GE.U32.AND UP1, UPT, UR12, 0x3, UPT ;  /* 0x000000030c00788c */ /* 0x000fe2000bf26070 */
[--C-:B----4-:R-:W-:Y:S02]  /*4fb0*/  SHF.R.U32.HI R24, RZ, 0x2, R2.reuse ;  /* 0x00000002ff187819 */ /* 0x110fe40000011602 */
[----:B------:R-:W-:Y:S02]  /*4fc0*/  LOP3.LUT R26, R2, 0x60, RZ, 0xc0, !PT ;  /* 0x00000060021a7812 */ /* 0x000fe400078ec0ff */
[----:B------:R-:W-:Y:S02]  /*4fd0*/  SHF.R.U32.HI R27, RZ, 0x7, R2 ;  /* 0x00000007ff1b7819 */ /* 0x000fe40000011602 */
[----:B------:R-:W-:Y:S02]  /*4fe0*/  LOP3.LUT R25, R24, 0x7, RZ, 0xc0, !PT ;  /* 0x0000000718197812 */ /* 0x000fe400078ec0ff */
[----:B------:R-:W-:Y:S02]  /*4ff0*/  SHF.R.U32.HI R26, RZ, 0x1, R26 ;  /* 0x00000001ff1a7819 */ /* 0x000fe4000001161a */
[----:B------:R-:W-:-:S02]  /*5000*/  LOP3.LUT R24, R27, 0x1, RZ, 0xc0, !PT ;  /* 0x000000011b187812 */ /* 0x000fc400078ec0ff */
[----:B------:R-:W-:-:S03]  /*5010*/  IADD3 R29, RZ, -R26, -R25 ;  /* 0x8000001aff1d7210 */ /* 0x000fc60007ffe819 */
[C---:B------:R-:W-:Y:S02]  /*5020*/  IMAD.SHL.U32 R30, R24.reuse, 0x40, RZ ;  /* 0x00000040181e7824 */ /* 0x040fe400078e00ff */
[----:B------:R-:W-:Y:S02]  /*5030*/  IMAD R29, R24, -0x40, R29 ;  /* 0xffffffc0181d7824 */ /* 0x000fe400078e021d */
[----:B------:R-:W-:Y:S01]  /*5040*/  IMAD.SHL.U32 R24, R2, 0x2, RZ ;  /* 0x0000000202187824 */ /* 0x000fe200078e00ff */
[----:B------:R-:W-:-:S04]  /*5050*/  LOP3.LUT R27, R30, 0x40, R25, 0xe2, !PT ;  /* 0x000000401e1b7812 */ /* 0x000fc800078ee219 */
[----:B------:R-:W-:Y:S02]  /*5060*/  LOP3.LUT R30, R24, 0x6, RZ, 0xc0, !PT ;  /* 0x00000006181e7812 */ /* 0x000fe400078ec0ff */
[----:B------:R-:W-:Y:S02]  /*5070*/  LOP3.LUT R24, R2, 0x3, RZ, 0xc0, !PT ;  /* 0x0000000302187812 */ /* 0x000fe400078ec0ff */
[----:B------:R1:W5:Y:S01]  /*5080*/  LDL.LU R2, [R1+0x8c] ;  /* 0x00008c0001027983 */ /* 0x0003620000300800 */
[----:B------:R-:W-:Y:S01]  /*5090*/  UIMAD.WIDE.U32 UR6, UR9, -0x55555555, URZ ;  /* 0xaaaaaaab090678a5 */ /* 0x000fe2000f8e003f */
[----:B--2---:R-:W-:Y:S01]  /*50a0*/  PRMT R30, R30, 0x6540, R0 ;  /* 0x000065401e1e7816 */ /* 0x004fe20000000000 */
[----:B------:R-:W-:Y:S02]  /*50b0*/  IMAD.SHL.U32 R35, R0, 0x100, RZ ;  /* 0x0000010000237824 */ /* 0x000fe400078e00ff */
[----:B------:R1:W5:Y:S01]  /*50c0*/  LDL.LU R0, [R1+0x88] ;  /* 0x0000880001007983 */ /* 0x0003620000300800 */
[----:B0-----:R-:W-:Y:S01]  /*50d0*/  IMAD R34, R24, -0x2, R28 ;  /* 0xfffffffe18227824 */ /* 0x001fe200078e021c */
[----:B------:R-:W-:Y:S01]  /*50e0*/  UIMAD UR5, UR10, UR14, URZ ;  /* 0x0000000e0a0572a4 */ /* 0x000fe2000f8e023f */
[----:B------:R-:W-:Y:S01]  /*50f0*/  ISETP.GE.AND P0, PT, R35, R28, PT ;  /* 0x0000001c2300720c */ /* 0x000fe20003f06270 */
[C---:B---3--:R-:W-:Y:S01]  /*5100*/  IMAD.SHL.U32 R28, R227.reuse, 0x80, RZ ;  /* 0x00000080e31c7824 */ /* 0x048fe200078e00ff */
[----:B------:R-:W-:Y:S01]  /*5110*/  UISETP.LT.U32.AND UP0, UPT, UR12, 0x3, UP0 ;  /* 0x000000030c00788c */ /* 0x000fe20008701070 */
[--C-:B------:R-:W-:Y:S01]  /*5120*/  SHF.R.S32.HI R31, RZ, 0x1f, R30.reuse ;  /* 0x0000001fff1f7819 */ /* 0x100fe2000001141e */
[----:B------:R-:W-:Y:S01]  /*5130*/  UIMAD UR8, UR22, UR15, UR5 ;  /* 0x0000000f160872a4 */ /* 0x000fe2000f8e0205 */
[----:B------:R-:W-:Y:S01]  /*5140*/  IMAD.U32 R25, RZ, RZ, UR14 ;  /* 0x0000000eff197e24 */ /* 0x000fe2000f8e00ff */
[C---:B------:R-:W-:Y:S01]  /*5150*/  ISETP.GE.OR P0, PT, R28.reuse, UR11, P0 ;  /* 0x0000000b1c007c0c */ /* 0x040fe20008706670 */
[----:B------:R-:W-:Y:S01]  /*5160*/  USEL UR5, URZ, 0x1, !UP0 ;  /* 0x000000013f057887 */ /* 0x000fe2000c000000 */
[----:B------:R-:W-:Y:S01]  /*5170*/  IMAD.WIDE R32, R227, 0x80, RZ ;  /* 0x00000080e3207825 */ /* 0x000fe200078e02ff */
[----:B------:R-:W-:Y:S01]  /*5180*/  USHF.R.U32.HI UR6, URZ, 0x1, UR7 ;  /* 0x000000013f067899 */ /* 0x000fe20008011607 */
[----:B------:R-:W-:Y:S01]  /*5190*/  IADD3 R38, -R28, UR11, R29 ;  /* 0x0000000b1c267c10 */ /* 0x000fe2000fffe11d */
[----:B------:R-:W-:Y:S01]  /*51a0*/  ULOP3.LUT UR4, UR4, UR5, URZ, 0x3c, !UPT ;  /* 0x0000000504047292 */ /* 0x000fe2000f8e3c3f */
[----:B------:R-:W-:Y:S01]  /*51b0*/  IMAD.WIDE.U32 R24, R25, UR22, R30 ;  /* 0x0000001619187c25 */ /* 0x000fe2000f8e001e */
[----:B------:R-:W-:Y:S01]  /*51c0*/  UIMAD UR5, UR6, -0x3, UR9 ;  /* 0xfffffffd060578a4 */ /* 0x000fe2000f8e0209 */
[----:B------:R-:W-:Y:S01]  /*51d0*/  LOP3.LUT R39, R32, R27, R26, 0xfe, !PT ;  /* 0x0000001b20277212 */ /* 0x000fe200078efe1a */
[----:B------:R-:W-:Y:S01]  /*51e0*/  @UP1 ULOP3.LUT UR4, UR4, 0x1, UR6, 0x78, !UPT ;  /* 0x0000000104041892 */ /* 0x000fe2000f8e7806 */
[----:B------:R-:W-:-:S02]  /*51f0*/  VIADD R25, R25, UR8 ;  /* 0x0000000819197c36 */ /* 0x000fc40008000000 */
[----:B------:R-:W-:Y:S02]  /*5200*/  IMAD.IADD R35, R34, 0x1, -R35 ;  /* 0x0000000122237824 */ /* 0x000fe400078e0a23 */
[----:B------:R-:W-:Y:S01]  /*5210*/  IMAD.MOV.U32 R34, RZ, RZ, -0x1 ;  /* 0xffffffffff227424 */ /* 0x000fe200078e00ff */
[----:B-1----:R-:W-:Y:S06]  /*5220*/  @P0 BRA `(.L_x_31) ;  /* 0x0000008c00980947 */ /* 0x002fec0003800000 */
[----:B------:R-:W0:Y:S01]  /*5230*/  LDC.64 R28, c[0x0][0x5c8] ;  /* 0x00017200ff1c7b82 */ /* 0x000e220000000a00 */
[----:B------:R-:W-:Y:S01]  /*5240*/  ULDC.64 UR6, c[0x0][0x5c0] ;  /* 0x0001700000067ab9 */ /* 0x000fe20000000a00 */
[----:B------:R-:W-:Y:S01]  /*5250*/  BSSY B0, `(.L_x_31) ;  /* 0x00008e3000007945 */ /* 0x000fe20003800000 */
[-C--:B0-----:R-:W-:Y:S02]  /*5260*/  IMAD R26, R33, R28.reuse, RZ ;  /* 0x0000001c211a7224 */ /* 0x081fe400078e02ff */
[----:B------:R-:W-:-:S04]  /*5270*/  IMAD.WIDE.U32 R24, R39, R28, R24 ;  /* 0x0000001c27187225 */ /* 0x000fc800078e0018 */
[----:B------:R-:W-:Y:S01]  /*5280*/  IMAD R27, R39, R29, R26 ;  /* 0x0000001d271b7224 */ /* 0x000fe200078e021a */
[----:B------:R-:W-:Y:S02]  /*5290*/  LEA R26, P0, R28, R24, 0x3 ;  /* 0x000000181c1a7211 */ /* 0x000fe400078018ff */
[----:B------:R-:W-:Y:S01]  /*52a0*/  IADD3 R24, P1, R24, UR6, RZ ;  /* 0x0000000618187c10 */ /* 0x000fe2000ff3e0ff */
[----:B------:R-:W-:Y:S01]  /*52b0*/  IMAD.IADD R27, R25, 0x1, R27 ;  /* 0x00000001191b7824 */ /* 0x000fe200078e021b */
[----:B------:R-:W-:-:S04]  /*52c0*/  IADD3 R26, P3, R26, UR6, RZ ;  /* 0x000000061a1a7c10 */ /* 0x000fc8000ff7e0ff */
[----:B------:R-:W-:Y:S02]  /*52d0*/  LEA.HI.X R28, R28, R27, R29, 0x3, P0 ;  /* 0x0000001b1c1c7211 */ /* 0x000fe400000f1c1d */
[----:B------:R-:W-:Y:S02]  /*52e0*/  FSETP.NEU.AND P0, PT, RZ, UR21, PT ;  /* 0x00000015ff007c0b */ /* 0x000fe4000bf0d000 */
[----:B------:R-:W-:Y:S02]  /*52f0*/  IADD3.X R25, R27, UR7, RZ, P1, !PT ;  /* 0x000000071b197c10 */ /* 0x000fe40008ffe4ff */
[----:B------:R-:W-:-:S09]  /*5300*/  IADD3.X R27, R28, UR7, RZ, P3, !PT ;  /* 0x000000071c1b7c10 */ /* 0x000fd20009ffe4ff */
[----:B------:R-:W-:Y:S05]  /*5310*/  @!P0 BRA `(.L_x_32) ;  /* 0x0000006800d88947 */ /* 0x000fea0003800000 */
[----:B------:R-:W-:Y:S01]  /*5320*/  ULDC.64 UR8, c[0x0][0x5b8] ;  /* 0x00016e0000087ab9 */ /* 0x000fe20000000a00 */
[----:B------:R-:W-:Y:S01]  /*5330*/  ISETP.GE.AND P0, PT, R38, 0x1, PT ;  /* 0x000000012600780c */ /* 0x000fe20003f06270 */
[----:B------:R-:W-:Y:S02]  /*5340*/  UIMAD UR6, UR10, UR8, URZ ;  /* 0x000000080a0672a4 */ /* 0x000fe4000f8e023f */
[----:B------:R-:W-:Y:S01]  /*5350*/  IMAD.U32 R29, RZ, RZ, UR8 ;  /* 0x00000008ff1d7e24 */ /* 0x000fe2000f8e00ff */
[----:B------:R-:W-:Y:S01]  /*5360*/  BSSY B1, `(.L_x_33) ;  /* 0x000000f000017945 */ /* 0x000fe20003800000 */
[----:B------:R-:W-:Y:S01]  /*5370*/  ISETP.LT.OR P4, PT, R35, 0x1, !P0 ;  /* 0x000000012300780c */ /* 0x000fe20004781670 */
[----:B------:R-:W-:Y:S02]  /*5380*/  UIMAD UR6, UR22, UR9, UR6 ;  /* 0x00000009160672a4 */ /* 0x000fe4000f8e0206 */
[----:B------:R-:W-:Y:S01]  /*5390*/  IMAD.WIDE.U32 R30, R29, UR22, R30 ;  /* 0x000000161d1e7c25 */ /* 0x000fe2000f8e001e */
[----:B------:R-:W-:-:S03]  /*53a0*/  ULDC.64 UR8, c[0x0][0x5a8] ;  /* 0x00016a0000087ab9 */ /* 0x000fc60000000a00 */
[----:B------:R-:W-:Y:S01]  /*53b0*/  VIADD R31, R31, UR6 ;  /* 0x000000061f1f7c36 */ /* 0x000fe20008000000 */
[----:B------:R-:W-:Y:S02]  /*53c0*/  ULDC.64 UR6, c[0x0][0x5b0] ;  /* 0x00016c0000067ab9 */ /* 0x000fe40000000a00 */
[----:B------:R-:W-:Y:S02]  /*53d0*/  IMAD R36, R33, UR6, RZ ;  /* 0x0000000621247c24 */ /* 0x000fe4000f8e02ff */
[----:B------:R-:W-:-:S04]  /*53e0*/  IMAD.WIDE.U32 R28, R39, UR6, R30 ;  /* 0x00000006271c7c25 */ /* 0x000fc8000f8e001e */
[--C-:B------:R-:W-:Y:S01]  /*53f0*/  IMAD R37, R39, UR7, R36.reuse ;  /* 0x0000000727257c24 */ /* 0x100fe2000f8e0224 */
[----:B------:R-:W-:Y:S02]  /*5400*/  IADD3 R28, P1, R28, UR8, RZ ;  /* 0x000000081c1c7c10 */ /* 0x000fe4000ff3e0ff */
[----:B------:R-:W-:Y:S02]  /*5410*/  PRMT R36, RZ, 0x7610, R36 ;  /* 0x00007610ff247816 */ /* 0x000fe40000000024 */
[----:B------:R-:W-:Y:S01]  /*5420*/  IADD3.X R29, R29, UR9, R37, P1, !PT ;  /* 0x000000091d1d7c10 */ /* 0x000fe20008ffe425 */
[----:B------:R-:W-:Y:S08]  /*5430*/  @P4 BRA `(.L_x_34) ;  /* 0x0000000000044947 */ /* 0x000ff00003800000 */
[----:B------:R0:W5:Y:S02]  /*5440*/  LDG.E.U8 R36, desc[UR18][R28.64] ;  /* 0x000000121c247981 */ /* 0x000164000c1e1100 */
.L_x_34:
[----:B------:R-:W-:Y:S05]  /*5450*/  BSYNC B1 ;  /* 0x0000000000017941 */ /* 0x000fea0003800000 */
.L_x_33:
[----:B-----5:R-:W-:Y:S01]  /*5460*/  LOP3.LUT R36, R36, 0xff, RZ, 0xc0, !PT ;  /* 0x000000ff24247812 */ /* 0x020fe200078ec0ff */
[----:B------:R-:W-:Y:S01]  /*5470*/  BSSY B1, `(.L_x_35) ;  /* 0x000000b000017945 */ /* 0x000fe20003800000 */
[----:B------:R-:W-:Y:S02]  /*5480*/  ISETP.LT.OR P3, PT, R35, 0x2, !P0 ;  /* 0x000000022300780c */ /* 0x000fe40004761670 */
[----:B------:R-:W-:-:S05]  /*5490*/  F2FP.F16.E5M2.UNPACK_B R36, R36 ;  /* 0x00000024ff24723e */ /* 0x000fca00020004ff */
[----:B------:R-:W-:-:S05]  /*54a0*/  HADD2.F32 R36, -RZ, R36.H0_H0 ;  /* 0x20000024ff247230 */ /* 0x000fca0000004100 */
[----:B------:R-:W-:Y:S01]  /*54b0*/  FMUL R37, R36, UR21 ;  /* 0x0000001524257c20 */ /* 0x000fe20008400000 */
[----:B------:R-:W-:-:S03]  /*54c0*/  PRMT R36, RZ, 0x7610, R36 ;  /* 0x00007610ff247816 */ /* 0x000fc60000000024 */
[----:B------:R-:W-:-:S05]  /*54d0*/  FFMA R37, R226, UR20, R37 ;  /* 0x00000014e2257c23 */ /* 0x000fca0008000025 */
[----:B------:R-:W-:-:S05]  /*54e0*/  F2FP.SATFINITE.E5M2.F32.PACK_AB_MERGE_C R37, RZ, R37, RZ ;  /* 0x00000025ff25723e */ /* 0x000fca00048060ff */
[----:B------:R1:W-:Y:S01]  /*54f0*/  @!P4 STG.E.U8 desc[UR18][R24.64], R37 ;  /* 0x000000251800c986 */ /* 0x0003e2000c101112 */
[----:B------:R-:W-:Y:S05]  /*5500*/  @P3 BRA `(.L_x_36) ;  /* 0x0000000000043947 */ /* 0x000fea0003800000 */
[----:B------:R2:W5:Y:S02]  /*5510*/  LDG.E.U8 R36, desc[UR18][R28.64+0x1] ;  /* 0x000001121c247981 */ /* 0x000564000c1e1100 */
.L_x_36:
[----:B------:R-:W-:Y:S05]  /*5520*/  BSYNC B1 ;  /* 0x0000000000017941 */ /* 0x000fea0003800000 */
.L_x_35:
[----:B-----5:R-:W-:Y:S01]  /*5530*/  LOP3.LUT R36, R36, 0xff, RZ, 0xc0, !PT ;  /* 0x000000ff24247812 */ /* 0x020fe200078ec0ff */
[----:B------:R-:W-:Y:S01]  /*5540*/  BSSY B1, `(.L_x_37) ;  /* 0x0000013000017945 */ /* 0x000fe20003800000 */
[----:B-1----:R-:W-:Y:S02]  /*5550*/  IADD3 R37, P1, R39, 0x8, RZ ;  /* 0x0000000827257810 */ /* 0x002fe40007f3e0ff */
[----:B------:R-:W-:-:S03]  /*5560*/  F2FP.F16.E5M2.UNPACK_B R36, R36 ;  /* 0x00000024ff24723e */ /* 0x000fc600020004ff */
[----:B------:R-:W-:Y:S01]  /*5570*/  IMAD.X R32, RZ, RZ, R33, P1 ;  /* 0x000000ffff207224 */ /* 0x000fe200008e0621 */
[----:B------:R-:W-:Y:S01]  /*5580*/  ISETP.GE.AND P1, PT, R38, 0x9, PT ;  /* 0x000000092600780c */ /* 0x000fe20003f26270 */
[----:B------:R-:W-:Y:S02]  /*5590*/  HADD2.F32 R36, -RZ, R36.H0_H0 ;  /* 0x20000024ff247230 */ /* 0x000fe40000004100 */
[----:B------:R-:W-:Y:S01]  /*55a0*/  IMAD R32, R32, UR6, RZ ;  /* 0x0000000620207c24 */ /* 0x000fe2000f8e02ff */
[----:B------:R-:W-:Y:S01]  /*55b0*/  ISETP.LT.OR P5, PT, R35, 0x1, !P1 ;  /* 0x000000012300780c */ /* 0x000fe20004fa1670 */
[----:B------:R-:W-:-:S04]  /*55c0*/  IMAD.WIDE.U32 R30, R37, UR6, R30 ;  /* 0x00000006251e7c25 */ /* 0x000fc8000f8e001e */
[----:B------:R-:W-:Y:S01]  /*55d0*/  FMUL R36, R36, UR21 ;  /* 0x0000001524247c20 */ /* 0x000fe20008400000 */
[----:B------:R-:W-:-:S03]  /*55e0*/  IMAD R37, R37, UR7, R32 ;  /* 0x0000000725257c24 */ /* 0x000fc6000f8e0220 */
[----:B------:R-:W-:Y:S01]  /*55f0*/  FFMA R36, R225, UR20, R36 ;  /* 0x00000014e1247c23 */ /* 0x000fe20008000024 */
[----:B------:R-:W-:Y:S02]  /*5600*/  IADD3 R30, P4, R30, UR8, RZ ;  /* 0x000000081e1e7c10 */ /* 0x000fe4000ff9e0ff */
[----:B------:R-:W-:Y:S02]  /*5610*/  PRMT R32, RZ, 0x7610, R32 ;  /* 0x00007610ff207816 */ /* 0x000fe40000000020 */
[----:B------:R-:W-:Y:S02]  /*5620*/  F2FP.SATFINITE.E5M2.F32.PACK_AB_MERGE_C R33, RZ, R36, RZ ;  /* 0x00000024ff21723e */ /* 0x000fe400048060ff */
[----:B------:R-:W-:-:S03]  /*5630*/  IADD3.X R31, R31, UR9, R37, P4, !PT ;  /* 0x000000091f1f7c10 */ /* 0x000fc6000a7fe425 */
[----:B------:R1:W-:Y:S01]  /*5640*/  @!P3 STG.E.U8 desc[UR18][R24.64+0x1], R33 ;  /* 0x000001211800b986 */ /* 0x0003e2000c101112 */
[----:B------:R-:W-:Y:S05]  /*5650*/  @P5 BRA `(.L_x_38) ;  /* 0x0000000000045947 */ /* 0x000fea0003800000 */
[----:B------:R3:W5:Y:S02]  /*5660*/  LDG.E.U8 R32, desc[UR18][R30.64] ;  /* 0x000000121e207981 */ /* 0x000764000c1e1100 */
.L_x_38:
[----:B------:R-:W-:Y:S05]  /*5670*/  BSYNC B1 ;  /* 0x0000000000017941 */ /* 0x000fea0003800000 */
.L_x_37:
[----:B-----5:R-:W-:Y:S01]  /*5680*/  LOP3.LUT R32, R32, 0xff, RZ, 0xc0, !PT ;  /* 0x000000ff20207812 */ /* 0x020fe200078ec0ff */
[----:B------:R-:W-:Y:S01]  /*5690*/  BSSY B1, `(.L_x_39) ;  /* 0x000000b000017945 */ /* 0x000fe20003800000 */
[----:B------:R-:W-:Y:S02]  /*56a0*/  ISETP.LT.OR P3, PT, R35, 0x2, !P1 ;  /* 0x000000022300780c */ /* 0x000fe40004f61670 */
[----:B------:R-:W-:-:S05]  /*56b0*/  F2FP.F16.E5M2.UNPACK_B R32, R32 ;  /* 0x00000020ff20723e */ /* 0x000fca00020004ff */
[----:B------:R-:W-:-:S05]  /*56c0*/  HADD2.F32 R32, -RZ, R32.H0_H0 ;  /* 0x20000020ff207230 */ /* 0x000fca0000004100 */
[----:B-1----:R-:W-:Y:S01]  /*56d0*/  FMUL R33, R32, UR21 ;  /* 0x0000001520217c20 */ /* 0x002fe20008400000 */
[----:B------:R-:W-:-:S03]  /*56e0*/  PRMT R32, RZ, 0x7610, R32 ;  /* 0x00007610ff207816 */ /* 0x000fc60000000020 */
[----:B------:R-:W-:-:S05]  /*56f0*/  FFMA R33, R224, UR20, R33 ;  /* 0x00000014e0217c23 */ /* 0x000fca0008000021 */
[----:B------:R-:W-:-:S05]  /*5700*/  F2FP.SATFINITE.E5M2.F32.PACK_AB_MERGE_C R33, RZ, R33, RZ ;  /* 0x00000021ff21723e */ /* 0x000fca00048060ff */
[----:B------:R1:W-:Y:S01]  /*5710*/  @!P5 STG.E.U8 desc[UR18][R26.64], R33 ;  /* 0x000000211a00d986 */ /* 0x0003e2000c101112 */
[----:B------:R-:W-:Y:S05]  /*5720*/  @P3 BRA `(.L_x_40) ;  /* 0x0000000000043947 */ /* 0x000fea0003800000 */
[----:B------:R4:W5:Y:S02]  /*5730*/  LDG.E.U8 R32, desc[UR18][R30.64+0x1] ;  /* 0x000001121e207981 */ /* 0x000964000c1e1100 */
.L_x_40:
[----:B------:R-:W-:Y:S05]  /*5740*/  BSYNC B1 ;  /* 0x0000000000017941 */ /* 0x000fea0003800000 */
.L_x_39:
[----:B-----5:R-:W-:Y:S01]  /*5750*/  LOP3.LUT R32, R32, 0xff, RZ, 0xc0, !PT ;  /* 0x000000ff20207812 */ /* 0x020fe200078ec0ff */
[----:B------:R-:W-:Y:S01]  /*5760*/  BSSY B1, `(.L_x_41) ;  /* 0x000000b000017945 */ /* 0x000fe20003800000 */
[----:B------:R-:W-:Y:S02]  /*5770*/  ISETP.LT.OR P4, PT, R35, 0x9, !P0 ;  /* 0x000000092300780c */ /* 0x000fe40004781670 */
[----:B------:R-:W-:-:S05]  /*5780*/  F2FP.F16.E5M2.UNPACK_B R32, R32 ;  /* 0x00000020ff20723e */ /* 0x000fca00020004ff */
[----:B------:R-:W-:-:S05]  /*5790*/  HADD2.F32 R32, -RZ, R32.H0_H0 ;  /* 0x20000020ff207230 */ /* 0x000fca0000004100 */
[----:B------:R-:W-:-:S04]  /*57a0*/  FMUL R32, R32, UR21 ;  /* 0x0000001520207c20 */ /* 0x000fc80008400000 */
[----:B------:R-:W-:-:S05]  /*57b0*/  FFMA R32, R223, UR20, R32 ;  /* 0x00000014df207c23 */ /* 0x000fca0008000020 */
[----:B-1----:R-:W-:Y:S02]  /*57c0*/  F2FP.SATFINITE.E5M2.F32.PACK_AB_MERGE_C R33, RZ, R32, RZ ;  /* 0x00000020ff21723e */ /* 0x002fe400048060ff */
[----:B------:R-:W-:-:S03]  /*57d0*/  PRMT R32, RZ, 0x7610, R32 ;  /* 0x00007610ff207816 */ /* 0x000fc60000000020 */
[----:B------:R1:W-:Y:S01]  /*57e0*/  @!P3 STG.E.U8 desc[UR18][R26.64+0x1], R33 ;  /* 0x000001211a00b986 */ /* 0x0003e2000c101112 */
[----:B------:R-:W-:Y:S05]  /*57f0*/  @P4 BRA `(.L_x_42) ;  /* 0x0000000000044947 */ /* 0x000fea0003800000 */
[----:B------:R0:W5:Y:S02]  /*5800*/  LDG.E.U8 R32, desc[UR18][R28.64+0x8] ;  /* 0x000008121c207981 */ /* 0x000164000c1e1100 */
.L_x_42:
[----:B------:R-:W-:Y:S05]  /*5810*/  BSYNC B1 ;  /* 0x0000000000017941 */ /* 0x000fea0003800000 */
.L_x_41:
        /* <DEDUP_REMOVED lines=12> */
.L_x_44:
[----:B------:R-:W-:Y:S05]  /*58e0*/  BSYNC B1 ;  /* 0x0000000000017941 */ /* 0x000fea0003800000 */
.L_x_43:
        /* <DEDUP_REMOVED lines=12> */
.L_x_46:
[----:B------:R-:W-:Y:S05]  /*59b0*/  BSYNC B1 ;  /* 0x0000000000017941 */ /* 0x000fea0003800000 */
.L_x_45:
        /* <DEDUP_REMOVED lines=12> */
.L_x_48:
[----:B------:R-:W-:Y:S05]  /*5a80*/  BSYNC B1 ;  /* 0x0000000000017941 */ /* 0x000fea0003800000 */
.L_x_47:
        /* <DEDUP_REMOVED lines=12> */
.L_x_50:
[----:B------:R-:W-:Y:S05]  /*5b50*/  BSYNC B1 ;  /* 0x0000000000017941 */ /* 0x000fea0003800000 */
.L_x_49:
        /* <DEDUP_REMOVED lines=12> */
.L_x_52:
[----:B------:R-:W-:Y:S05]  /*5c20*/  BSYNC B1 ;  /* 0x0000000000017941 */ /* 0x000fea0003800000 */
.L_x_51:
        /* <DEDUP_REMOVED lines=12> */
.L_x_54:
[----:B------:R-:W-:Y:S05]  /*5cf0*/  BSYNC B1 ;  /* 0x0000000000017941 */ /* 0x000fea0003800000 */
.L_x_53:
        /* <DEDUP_REMOVED lines=12> */
.L_x_56:
[----:B------:R-:W-:Y:S05]  /*5dc0*/  BSYNC B1 ;  /* 0x0000000000017941 */ /* 0x000fea0003800000 */
.L_x_55:
        /* <DEDUP_REMOVED lines=12> */
.L_x_58:
[----:B------:R-:W-:Y:S05]  /*5e90*/  BSYNC B1 ;  /* 0x0000000000017941 */ /* 0x000fea0003800000 */
.L_x_57:
        /* <DEDUP_REMOVED lines=12> */
.L_x_60:
[----:B------:R-:W-:Y:S05]  /*5f60*/  BSYNC B1 ;  /* 0x0000000000017941 */ /* 0x000fea0003800000 */
.L_x_59:
        /* <DEDUP_REMOVED lines=12> */
.L_x_62:
[----:B------:R-:W-:Y:S05]  /*6030*/  BSYNC B1 ;  /* 0x0000000000017941 */ /* 0x000fea0003800000 */
.L_x_61:
        /* <DEDUP_REMOVED lines=12> */
.L_x_64:
[----:B------:R-:W-:Y:S05]  /*6100*/  BSYNC B1 ;  /* 0x0000000000017941 */ /* 0x000fea0003800000 */
.L_x_63:
        /* <DEDUP_REMOVED lines=12> */
.L_x_66:
[----:B------:R-:W-:Y:S05]  /*61d0*/  BSYNC B1 ;  /* 0x0000000000017941 */ /* 0x000fea0003800000 */
.L_x_65:
        /* <DEDUP_REMOVED lines=12> */
.L_x_68:
[----:B------:R-:W-:Y:S05]  /*62a0*/  BSYNC B1 ;  /* 0x0000000000017941 */ /* 0x000fea0003800000 */
.L_x_67:
        /* <DEDUP_REMOVED lines=12> */
.L_x_70:
[----:B------:R-:W-:Y:S05]  /*6370*/  BSYNC B1 ;  /* 0x0000000000017941 */ /* 0x000fea0003800000 */
.L_x_69:
        /* <DEDUP_REMOVED lines=12> */
.L_x_72:
[----:B------:R-:W-:Y:S05]  /*6440*/  BSYNC B1 ;  /* 0x0000000000017941 */ /* 0x000fea0003800000 */
.L_x_71:
        /* <DEDUP_REMOVED lines=12> */
.L_x_74:
[----:B------:R-:W-:Y:S05]  /*6510*/  BSYNC B1 ;  /* 0x0000000000017941 */ /* 0x000fea0003800000 */
.L_x_73:
        /* <DEDUP_REMOVED lines=12> */
.L_x_76:
[----:B------:R-:W-:Y:S05]  /*65e0*/  BSYNC B1 ;  /* 0x0000000000017941 */ /* 0x000fea0003800000 */
.L_x_75:
        /* <DEDUP_REMOVED lines=12> */
.L_x_78:
[----:B------:R-:W-:Y:S05]  /*66b0*/  BSYNC B1 ;  /* 0x0000000000017941 */ /* 0x000fea0003800000 */
.L_x_77:
        /* <DEDUP_REMOVED lines=12> */
.L_x_80:
[----:B------:R-:W-:Y:S05]  /*6780*/  BSYNC B1 ;  /* 0x0000000000017941 */ /* 0x000fea0003800000 */
.L_x_79:
        /* <DEDUP_REMOVED lines=12> */
.L_x_82:
[----:B------:R-:W-:Y:S05]  /*6850*/  BSYNC B1 ;  /* 0x0000000000017941 */ /* 0x000fea0003800000 */
.L_x_81:
        /* <DEDUP_REMOVED lines=12> */
.L_x_84:
[----:B------:R-:W-:Y:S05]  /*6920*/  BSYNC B1 ;  /* 0x0000000000017941 */ /* 0x000fea0003800000 */
.L_x_83:
        /* <DEDUP_REMOVED lines=12> */
.L_x_86:
[----:B------:R-:W-:Y:S05]  /*69f0*/  BSYNC B1 ;  /* 0x0000000000017941 */ /* 0x000fea0003800000 */
.L_x_85:
        /* <DEDUP_REMOVED lines=12> */
.L_x_88:
[----:B------:R-:W-:Y:S05]  /*6ac0*/  BSYNC B1 ;  /* 0x0000000000017941 */ /* 0x000fea0003800000 */
.L_x_87:
        /* <DEDUP_REMOVED lines=12> */
.L_x_90:
[----:B------:R-:W-:Y:S05]  /*6b90*/  BSYNC B1 ;  /* 0x0000000000017941 */ /* 0x000fea0003800000 */
.L_x_89:
        /* <DEDUP_REMOVED lines=12> */
.L_x_92:
[----:B------:R-:W-:Y:S05]  /*6c60*/  BSYNC B1 ;  /* 0x0000000000017941 */ /* 0x000fea0003800000 */
.L_x_91:
        /* <DEDUP_REMOVED lines=12> */
.L_x_94:
[----:B------:R-:W-:Y:S05]  /*6d30*/  BSYNC B1 ;  /* 0x0000000000017941 */ /* 0x000fea0003800000 */
.L_x_93:
        /* <DEDUP_REMOVED lines=12> */
.L_x_96:
[----:B------:R-:W-:Y:S05]  /*6e00*/  BSYNC B1 ;  /* 0x0000000000017941 */ /* 0x000fea0003800000 */
.L_x_95:
        /* <DEDUP_REMOVED lines=12> */
.L_x_98:
[----:B------:R-:W-:Y:S05]  /*6ed0*/  BSYNC B1 ;  /* 0x0000000000017941 */ /* 0x000fea0003800000 */
.L_x_97:
        /* <DEDUP_REMOVED lines=12> */
.L_x_100:
[----:B------:R-:W-:Y:S05]  /*6fa0*/  BSYNC B1 ;  /* 0x0000000000017941 */ /* 0x000fea0003800000 */
.L_x_99:
        /* <DEDUP_REMOVED lines=12> */
.L_x_102:
[----:B------:R-:W-:Y:S05]  /*7070*/  BSYNC B1 ;  /* 0x0000000000017941 */ /* 0x000fea0003800000 */
.L_x_101:
        /* <DEDUP_REMOVED lines=12> */
.L_x_104:
[----:B------:R-:W-:Y:S05]  /*7140*/  BSYNC B1 ;  /* 0x0000000000017941 */ /* 0x000fea0003800000 */
.L_x_103:
        /* <DEDUP_REMOVED lines=12> */
.L_x_106:
[----:B------:R-:W-:Y:S05]  /*7210*/  BSYNC B1 ;  /* 0x0000000000017941 */ /* 0x000fea0003800000 */
.L_x_105:
        /* <DEDUP_REMOVED lines=12> */
.L_x_108:
[----:B------:R-:W-:Y:S05]  /*72e0*/  BSYNC B1 ;  /* 0x0000000000017941 */ /* 0x000fea0003800000 */
.L_x_107:
        /* <DEDUP_REMOVED lines=12> */
.L_x_110:
[----:B------:R-:W-:Y:S05]  /*73b0*/  BSYNC B1 ;  /* 0x0000000000017941 */ /* 0x000fea0003800000 */
.L_x_109:
        /* <DEDUP_REMOVED lines=12> */
.L_x_112:
[----:B------:R-:W-:Y:S05]  /*7480*/  BSYNC B1 ;  /* 0x0000000000017941 */ /* 0x000fea0003800000 */
.L_x_111:
        /* <DEDUP_REMOVED lines=12> */
.L_x_114:
[----:B------:R-:W-:Y:S05]  /*7550*/  BSYNC B1 ;  /* 0x0000000000017941 */ /* 0x000fea0003800000 */
.L_x_113:
        /* <DEDUP_REMOVED lines=12> */
.L_x_116:
[----:B------:R-:W-:Y:S05]  /*7620*/  BSYNC B1 ;  /* 0x0000000000017941 */ /* 0x000fea0003800000 */
.L_x_115:
        /* <DEDUP_REMOVED lines=12> */
.L_x_118:
[----:B------:R-:W-:Y:S05]  /*76f0*/  BSYNC B1 ;  /* 0x0000000000017941 */ /* 0x000fea0003800000 */
.L_x_117:
        /* <DEDUP_REMOVED lines=12> */
.L_x_120:
[----:B------:R-:W-:Y:S05]  /*77c0*/  BSYNC B1 ;  /* 0x0000000000017941 */ /* 0x000fea0003800000 */
.L_x_119:
        /* <DEDUP_REMOVED lines=12> */
.L_x_122:
[----:B------:R-:W-:Y:S05]  /*7890*/  BSYNC B1 ;  /* 0x0000000000017941 */ /* 0x000fea0003800000 */
.L_x_121:
        /* <DEDUP_REMOVED lines=12> */
.L_x_124:
[----:B------:R-:W-:Y:S05]  /*7960*/  BSYNC B1 ;  /* 0x0000000000017941 */ /* 0x000fea0003800000 */
.L_x_123:
        /* <DEDUP_REMOVED lines=12> */
.L_x_126:
[----:B------:R-:W-:Y:S05]  /*7a30*/  BSYNC B1 ;  /* 0x0000000000017941 */ /* 0x000fea0003800000 */
.L_x_125:
        /* <DEDUP_REMOVED lines=12> */
.L_x_128:
[----:B------:R-:W-:Y:S05]  /*7b00*/  BSYNC B1 ;  /* 0x0000000000017941 */ /* 0x000fea0003800000 */
.L_x_127:
        /* <DEDUP_REMOVED lines=12> */
.L_x_130:
[----:B------:R-:W-:Y:S05]  /*7bd0*/  BSYNC B1 ;  /* 0x0000000000017941 */ /* 0x000fea0003800000 */
.L_x_129:
        /* <DEDUP_REMOVED lines=12> */
.L_x_132:
[----:B------:R-:W-:Y:S05]  /*7ca0*/  BSYNC B1 ;  /* 0x0000000000017941 */ /* 0x000fea0003800000 */
.L_x_131:
        /* <DEDUP_REMOVED lines=12> */
.L_x_134:
[----:B------:R-:W-:Y:S05]  /*7d70*/  BSYNC B1 ;  /* 0x0000000000017941 */ /* 0x000fea0003800000 */
.L_x_133:
        /* <DEDUP_REMOVED lines=12> */
.L_x_136:
[----:B------:R-:W-:Y:S05]  /*7e40*/  BSYNC B1 ;  /* 0x0000000000017941 */ /* 0x000fea0003800000 */
.L_x_135:
        /* <DEDUP_REMOVED lines=12> */
.L_x_138:
[----:B------:R-:W-:Y:S05]  /*7f10*/  BSYNC B1 ;  /* 0x0000000000017941 */ /* 0x000fea0003800000 */
.L_x_137:
        /* <DEDUP_REMOVED lines=12> */
.L_x_140:
[----:B------:R-:W-:Y:S05]  /*7fe0*/  BSYNC B1 ;  /* 0x0000000000017941 */ /* 0x000fea0003800000 */
.L_x_139:
        /* <DEDUP_REMOVED lines=12> */
.L_x_142:
[----:B------:R-:W-:Y:S05]  /*80b0*/  BSYNC B1 ;  /* 0x0000000000017941 */ /* 0x000fea0003800000 */
.L_x_141:
        /* <DEDUP_REMOVED lines=12> */
.L_x_144:
[----:B------:R-:W-:Y:S05]  /*8180*/  BSYNC B1 ;  /* 0x0000000000017941 */ /* 0x000fea0003800000 */
.L_x_143:
        /* <DEDUP_REMOVED lines=12> */
.L_x_146:
[----:B------:R-:W-:Y:S05]  /*8250*/  BSYNC B1 ;  /* 0x0000000000017941 */ /* 0x000fea0003800000 */
.L_x_145:
        /* <DEDUP_REMOVED lines=12> */
.L_x_148:
[----:B------:R-:W-:Y:S05]  /*8320*/  BSYNC B1 ;  /* 0x0000000000017941 */ /* 0x000fea0003800000 */
.L_x_147:
        /* <DEDUP_REMOVED lines=12> */
.L_x_150:
[----:B------:R-:W-:Y:S05]  /*83f0*/  BSYNC B1 ;  /* 0x0000000000017941 */ /* 0x000fea0003800000 */
.L_x_149:
        /* <DEDUP_REMOVED lines=12> */
.L_x_152:
[----:B------:R-:W-:Y:S05]  /*84c0*/  BSYNC B1 ;  /* 0x0000000000017941 */ /* 0x000fea0003800000 */
.L_x_151:
        /* <DEDUP_REMOVED lines=12> */
.L_x_154:
[----:B------:R-:W-:Y:S05]  /*8590*/  BSYNC B1 ;  /* 0x0000000000017941 */ /* 0x000fea0003800000 */
.L_x_153:
        /* <DEDUP_REMOVED lines=12> */
.L_x_156:
[----:B------:R-:W-:Y:S05]  /*8660*/  BSYNC B1 ;  /* 0x0000000000017941 */ /* 0x000fea0003800000 */
.L_x_155:
        /* <DEDUP_REMOVED lines=12> */
.L_x_158:
[----:B------:R-:W-:Y:S05]  /*8730*/  BSYNC B1 ;  /* 0x0000000000017941 */ /* 0x000fea0003800000 */
.L_x_157:
        /* <DEDUP_REMOVED lines=12> */
.L_x_160:
[----:B------:R-:W-:Y:S05]  /*8800*/  BSYNC B1 ;  /* 0x0000000000017941 */ /* 0x000fea0003800000 */
.L_x_159:
        /* <DEDUP_REMOVED lines=12> */
.L_x_162:
[----:B------:R-:W-:Y:S05]  /*88d0*/  BSYNC B1 ;  /* 0x0000000000017941 */ /* 0x000fea0003800000 */
.L_x_161:
        /* <DEDUP_REMOVED lines=12> */
.L_x_164:
[----:B------:R-:W-:Y:S05]  /*89a0*/  BSYNC B1 ;  /* 0x0000000000017941 */ /* 0x000fea0003800000 */
.L_x_163:
        /* <DEDUP_REMOVED lines=12> */
.L_x_166:
[----:B------:R-:W-:Y:S05]  /*8a70*/  BSYNC B1 ;  /* 0x0000000000017941 */ /* 0x000fea0003800000 */
.L_x_165:
        /* <DEDUP_REMOVED lines=12> */
.L_x_168:
[----:B------:R-:W-:Y:S05]  /*8b40*/  BSYNC B1 ;  /* 0x0000000000017941 */ /* 0x000fea0003800000 */
.L_x_167:
        /* <DEDUP_REMOVED lines=12> */
.L_x_170:
[----:B------:R-:W-:Y:S05]  /*8c10*/  BSYNC B1 ;  /* 0x0000000000017941 */ /* 0x000fea0003800000 */
.L_x_169:
        /* <DEDUP_REMOVED lines=12> */
.L_x_172:
[----:B------:R-:W-:Y:S05]  /*8ce0*/  BSYNC B1 ;  /* 0x0000000000017941 */ /* 0x000fea0003800000 */
.L_x_171:
        /* <DEDUP_REMOVED lines=12> */
.L_x_174:
[----:B------:R-:W-:Y:S05]  /*8db0*/  BSYNC B1 ;  /* 0x0000000000017941 */ /* 0x000fea0003800000 */
.L_x_173:
        /* <DEDUP_REMOVED lines=12> */
.L_x_176:
[----:B------:R-:W-:Y:S05]  /*8e80*/  BSYNC B1 ;  /* 0x0000000000017941 */ /* 0x000fea0003800000 */
.L_x_175:
        /* <DEDUP_REMOVED lines=12> */
.L_x_178:
[----:B------:R-:W-:Y:S05]  /*8f50*/  BSYNC B1 ;  /* 0x0000000000017941 */ /* 0x000fea0003800000 */
.L_x_177:
        /* <DEDUP_REMOVED lines=12> */
.L_x_180:
[----:B------:R-:W-:Y:S05]  /*9020*/  BSYNC B1 ;  /* 0x0000000000017941 */ /* 0x000fea0003800000 */
.L_x_179:
        /* <DEDUP_REMOVED lines=12> */
.L_x_182:
[----:B------:R-:W-:Y:S05]  /*90f0*/  BSYNC B1 ;  /* 0x0000000000017941 */ /* 0x000fea0003800000 */
.L_x_181:
        /* <DEDUP_REMOVED lines=12> */
.L_x_184:
[----:B------:R-:W-:Y:S05]  /*91c0*/  BSYNC B1 ;  /* 0x0000000000017941 */ /* 0x000fea0003800000 */
.L_x_183:
[----:B-----5:R-:W-:Y:S01]  /*91d0*/  LOP3.LUT R32, R32, 0xff, RZ, 0xc0, !PT ;  /* 0x000000ff20207812 */ /* 0x020fe200078ec0ff */
[----:B------:R-:W-:Y:S01]  /*91e0*/  BSSY B1, `(.L_x_185) ;  /* 0x000000b000017945 */ /* 0x000fe20003800000 */
[----:B------:R-:W-:Y:S02]  /*91f0*/  ISETP.LT.OR P4, PT, R35, 0x99, !P0 ;  /* 0x000000992300780c */ /* 0x000fe40004781670 */
[----:B------:R-:W-:-:S05]  /*9200*/  F2FP.F16.E5M2.UNPACK_B R32, R32 ;  /* 0x00000020ff20723e */ /* 0x000fca00020004ff */
[----:B------:R-:W-:-:S05]  /*9210*/  HADD2.F32 R32, -RZ, R32.H0_H0 ;  /* 0x20000020ff207230 */ /* 0x000fca0000004100 */
[----:B------:R-:W-:-:S04]  /*9220*/  FMUL R32, R32, UR21 ;  /* 0x0000001520207c20 */ /* 0x000fc80008400000 */
[----:B------:R-:W-:Y:S01]  /*9230*/  FFMA R32, R23, UR20, R32 ;  /* 0x0000001417207c23 */ /* 0x000fe20008000020 */
[----:B------:R-:W-:-:S04]  /*9240*/  PRMT R23, RZ, 0x7610, R23 ;  /* 0x00007610ff177816 */ /* 0x000fc80000000017 */
[----:B-1----:R-:W-:-:S05]  /*9250*/  F2FP.SATFINITE.E5M2.F32.PACK_AB_MERGE_C R33, RZ, R32, RZ ;  /* 0x00000020ff21723e */ /* 0x002fca00048060ff */
[----:B------:R1:W-:Y:S01]  /*9260*/  @!P3 STG.E.U8 desc[UR18][R26.64+0x91], R33 ;  /* 0x000091211a00b986 */ /* 0x0003e2000c101112 */
[----:B------:R-:W-:Y:S05]  /*9270*/  @P4 BRA `(.L_x_186) ;  /* 0x0000000000044947 */ /* 0x000fea0003800000 */
[----:B------:R0:W5:Y:S02]  /*9280*/  LDG.E.U8 R23, desc[UR18][R28.64+0x98] ;  /* 0x000098121c177981 */ /* 0x000164000c1e1100 */
.L_x_186:
[----:B------:R-:W-:Y:S05]  /*9290*/  BSYNC B1 ;  /* 0x0000000000017941 */ /* 0x000fea0003800000 */
.L_x_185:
        /* <DEDUP_REMOVED lines=8> */
[----:B------:R-:W-:-:S05]  /*9320*/  F2FP.SATFINITE.E5M2.F32.PACK_AB_MERGE_C R23, RZ, R23, RZ ;  /* 0x00000017ff17723e */ /* 0x000fca00048060ff */
[----:B------:R0:W-:Y:S01]  /*9330*/  @!P4 STG.E.U8 desc[UR18][R24.64+0x98], R23 ;  /* 0x000098171800c986 */ /* 0x0001e2000c101112 */
[----:B------:R-:W-:Y:S05]  /*9340*/  @P3 BRA `(.L_x_188) ;  /* 0x0000000000043947 */ /* 0x000fea0003800000 */
[----:B------:R0:W5:Y:S02]  /*9350*/  LDG.E.U8 R22, desc[UR18][R28.64+0x99] ;  /* 0x000099121c167981 */ /* 0x000164000c1e1100 */
.L_x_188:
[----:B------:R-:W-:Y:S05]  /*9360*/  BSYNC B1 ;  /* 0x0000000000017941 */ /* 0x000fea0003800000 */
.L_x_187:
        /* <DEDUP_REMOVED lines=8> */
[----:B0-----:R-:W-:-:S05]  /*93f0*/  F2FP.SATFINITE.E5M2.F32.PACK_AB_MERGE_C R23, RZ, R22, RZ ;  /* 0x00000016ff17723e */ /* 0x001fca00048060ff */
[----:B------:R0:W-:Y:S01]  /*9400*/  @!P3 STG.E.U8 desc[UR18][R24.64+0x99], R23 ;  /* 0x000099171800b986 */ /* 0x0001e2000c101112 */
[----:B------:R-:W-:Y:S05]  /*9410*/  @P4 BRA `(.L_x_190) ;  /* 0x0000000000044947 */ /* 0x000fea0003800000 */
[----:B------:R0:W5:Y:S02]  /*9420*/  LDG.E.U8 R21, desc[UR18][R30.64+0x98] ;  /* 0x000098121e157981 */ /* 0x000164000c1e1100 */
.L_x_190:
[----:B------:R-:W-:Y:S05]  /*9430*/  BSYNC B1 ;  /* 0x0000000000017941 */ /* 0x000fea0003800000 */
.L_x_189:
        /* <DEDUP_REMOVED lines=12> */
.L_x_192:
[----:B------:R-:W-:Y:S05]  /*9500*/  BSYNC B1 ;  /* 0x0000000000017941 */ /* 0x000fea0003800000 */
.L_x_191:
        /* <DEDUP_REMOVED lines=12> */
.L_x_194:
[----:B------:R-:W-:Y:S05]  /*95d0*/  BSYNC B1 ;  /* 0x0000000000017941 */ /* 0x000fea0003800000 */
.L_x_193:
        /* <DEDUP_REMOVED lines=12> */
.L_x_196:
[----:B------:R-:W-:Y:S05]  /*96a0*/  BSYNC B1 ;  /* 0x0000000000017941 */ /* 0x000fea0003800000 */
.L_x_195:
        /* <DEDUP_REMOVED lines=12> */
.L_x_198:
[----:B------:R-:W-:Y:S05]  /*9770*/  BSYNC B1 ;  /* 0x0000000000017941 */ /* 0x000fea0003800000 */
.L_x_197:
        /* <DEDUP_REMOVED lines=12> */
.L_x_200:
[----:B------:R-:W-:Y:S05]  /*9840*/  BSYNC B1 ;  /* 0x0000000000017941 */ /* 0x000fea0003800000 */
.L_x_199:
        /* <DEDUP_REMOVED lines=12> */
.L_x_202:
[----:B------:R-:W-:Y:S05]  /*9910*/  BSYNC B1 ;  /* 0x0000000000017941 */ /* 0x000fea0003800000 */
.L_x_201:
        /* <DEDUP_REMOVED lines=12> */
.L_x_204:
[----:B------:R-:W-:Y:S05]  /*99e0*/  BSYNC B1 ;  /* 0x0000000000017941 */ /* 0x000fea0003800000 */
.L_x_203:
        /* <DEDUP_REMOVED lines=12> */
.L_x_206:
[----:B------:R-:W-:Y:S05]  /*9ab0*/  BSYNC B1 ;  /* 0x0000000000017941 */ /* 0x000fea0003800000 */
.L_x_205:
        /* <DEDUP_REMOVED lines=12> */
.L_x_208:
[----:B------:R-:W-:Y:S05]  /*9b80*/  BSYNC B1 ;  /* 0x0000000000017941 */ /* 0x000fea0003800000 */
.L_x_207:
        /* <DEDUP_REMOVED lines=12> */
.L_x_210:
[----:B------:R-:W-:Y:S05]  /*9c50*/  BSYNC B1 ;  /* 0x0000000000017941 */ /* 0x000fea0003800000 */
.L_x_209:
        /* <DEDUP_REMOVED lines=12> */
.L_x_212:
[----:B------:R-:W-:Y:S05]  /*9d20*/  BSYNC B1 ;  /* 0x0000000000017941 */ /* 0x000fea0003800000 */
.L_x_211:
        /* <DEDUP_REMOVED lines=12> */
.L_x_214:
[----:B------:R-:W-:Y:S05]  /*9df0*/  BSYNC B1 ;  /* 0x0000000000017941 */ /* 0x000fea0003800000 */
.L_x_213:
        /* <DEDUP_REMOVED lines=12> */
.L_x_216:
[----:B------:R-:W-:Y:S05]  /*9ec0*/  BSYNC B1 ;  /* 0x0000000000017941 */ /* 0x000fea0003800000 */
.L_x_215:
        /* <DEDUP_REMOVED lines=12> */
.L_x_218:
[----:B------:R-:W-:Y:S05]  /*9f90*/  BSYNC B1 ;  /* 0x0000000000017941 */ /* 0x000fea0003800000 */
.L_x_217:
        /* <DEDUP_REMOVED lines=12> */
.L_x_220:
[----:B------:R-:W-:Y:S05]  /*a060*/  BSYNC B1 ;  /* 0x0000000000017941 */ /* 0x000fea0003800000 */
.L_x_219:
        /* <DEDUP_REMOVED lines=12> */
.L_x_222:
[----:B------:R-:W-:Y:S05]  /*a130*/  BSYNC B1 ;  /* 0x0000000000017941 */ /* 0x000fea0003800000 */
.L_x_221:
        /* <DEDUP_REMOVED lines=12> */
.L_x_224:
[----:B------:R-:W-:Y:S05]  /*a200*/  BSYNC B1 ;  /* 0x0000000000017941 */ /* 0x000fea0003800000 */
.L_x_223:
        /* <DEDUP_REMOVED lines=12> */
.L_x_226:
[----:B------:R-:W-:Y:S05]  /*a2d0*/  BSYNC B1 ;  /* 0x0000000000017941 */ /* 0x000fea0003800000 */
.L_x_225:
        /* <DEDUP_REMOVED lines=12> */
.L_x_228:
[----:B------:R-:W-:Y:S05]  /*a3a0*/  BSYNC B1 ;  /* 0x0000000000017941 */ /* 0x000fea0003800000 */
.L_x_227:
[----:B-----5:R-:W-:Y:S01]  /*a3b0*/  LOP3.LUT R2, R2, 0xff, RZ, 0xc0, !PT ;  /* 0x000000ff02027812 */ /* 0x020fe200078ec0ff */
[----:B------:R-:W-:Y:S01]  /*a3c0*/  BSSY B1, `(.L_x_229) ;  /* 0x000000b000017945 */ /* 0x000fe20003800000 */
[----:B------:R-:W-:Y:S02]  /*a3d0*/  ISETP.LT.OR P4, PT, R35, 0xc1, !P1 ;  /* 0x000000c12300780c */ /* 0x000fe40004f81670 */
[----:B------:R-:W-:-:S05]  /*a3e0*/  F2FP.F16.E5M2.UNPACK_B R2, R2 ;  /* 0x00000002ff02723e */ /* 0x000fca00020004ff */
[----:B------:R-:W-:-:S05]  /*a3f0*/  HADD2.F32 R2, -RZ, R2.H0_H0 ;  /* 0x20000002ff027230 */ /* 0x000fca0000004100 */
[----:B0-----:R-:W-:-:S04]  /*a400*/  FMUL R3, R2, UR21 ;  /* 0x0000001502037c20 */ /* 0x001fc80008400000 */
[----:B------:R-:W-:Y:S01]  /*a410*/  FFMA R3, R0, UR20, R3 ;  /* 0x0000001400037c23 */ /* 0x000fe20008000003 */
[----:B------:R-:W-:-:S04]  /*a420*/  PRMT R0, RZ, 0x7610, R0 ;  /* 0x00007610ff007816 */ /* 0x000fc80000000000 */
[----:B------:R-:W-:-:S05]  /*a430*/  F2FP.SATFINITE.E5M2.F32.PACK_AB_MERGE_C R3, RZ, R3, RZ ;  /* 0x00000003ff03723e */ /* 0x000fca00048060ff */
[----:B------:R0:W-:Y:S01]  /*a440*/  @!P3 STG.E.U8 desc[UR18][R24.64+0xc1], R3 ;  /* 0x0000c1031800b986 */ /* 0x0001e2000c101112 */
[----:B------:R-:W-:Y:S05]  /*a450*/  @P4 BRA `(.L_x_230) ;  /* 0x0000000000044947 */ /* 0x000fea0003800000 */
[----:B------:R0:W5:Y:S02]  /*a460*/  LDG.E.U8 R0, desc[UR18][R30.64+0xc0] ;  /* 0x0000c0121e007981 */ /* 0x000164000c1e1100 */
.L_x_230:
[----:B------:R-:W-:Y:S05]  /*a470*/  BSYNC B1 ;  /* 0x0000000000017941 */ /* 0x000fea0003800000 */
.L_x_229:
[----:B------:R-:W2:Y:S01]  /*a480*/  LDL.LU R2, [R1] ;  /* 0x0000000001027983 */ /* 0x000ea20000300800 */
[----:B-----5:R-:W-:Y:S01]  /*a490*/  LOP3.LUT R0, R0, 0xff, RZ, 0xc0, !PT ;  /* 0x000000ff00007812 */ /* 0x020fe200078ec0ff */
[----:B------:R-:W-:Y:S01]  /*a4a0*/  BSSY B1, `(.L_x_231) ;  /* 0x000000b000017945 */ /* 0x000fe20003800000 */
[----:B------:R-:W-:Y:S02]  /*a4b0*/  ISETP.LT.OR P3, PT, R35, 0xc2, !P1 ;  /* 0x000000c22300780c */ /* 0x000fe40004f61670 */
[----:B------:R-:W-:-:S05]  /*a4c0*/  F2FP.F16.E5M2.UNPACK_B R0, R0 ;  /* 0x00000000ff00723e */ /* 0x000fca00020004ff */
[----:B------:R-:W-:-:S05]  /*a4d0*/  HADD2.F32 R0, -RZ, R0.H0_H0 ;  /* 0x20000000ff007230 */ /* 0x000fca0000004100 */
[----:B------:R-:W-:-:S04]  /*a4e0*/  FMUL R0, R0, UR21 ;  /* 0x0000001500007c20 */ /* 0x000fc80008400000 */
[----:B--2---:R-:W-:-:S05]  /*a4f0*/  FFMA R0, R2, UR20, R0 ;  /* 0x0000001402007c23 */ /* 0x004fca0008000000 */
[----:B0-----:R-:W-:Y:S02]  /*a500*/  F2FP.SATFINITE.E5M2.F32.PACK_AB_MERGE_C R3, RZ, R0, RZ ;  /* 0x00000000ff03723e */ /* 0x001fe400048060ff */
[----:B------:R-:W-:-:S03]  /*a510*/  PRMT R0, RZ, 0x7610, R0 ;  /* 0x00007610ff007816 */ /* 0x000fc60000000000 */
[----:B------:R0:W-:Y:S01]  /*a520*/  @!P4 STG.E.U8 desc[UR18][R26.64+0xc0], R3 ;  /* 0x0000c0031a00c986 */ /* 0x0001e2000c101112 */
[----:B------:R-:W-:Y:S05]  /*a530*/  @P3 BRA `(.L_x_232) ;  /* 0x0000000000043947 */ /* 0x000fea0003800000 */
[----:B------:R2:W5:Y:S02]  /*a540*/  LDG.E.U8 R0, desc[UR18][R30.64+0xc1] ;  /* 0x0000c1121e007981 */ /* 0x000564000c1e1100 */
.L_x_232:
[----:B------:R-:W-:Y:S05]  /*a550*/  BSYNC B1 ;  /* 0x0000000000017941 */ /* 0x000fea0003800000 */
.L_x_231:
[----:B------:R-:W3:Y:S01]  /*a560*/  LDL.LU R2, [R1+0x4] ;  /* 0x0000040001027983 */ /* 0x000ee20000300800 */
[----:B-----5:R-:W-:Y:S01]  /*a570*/  LOP3.LUT R0, R0, 0xff, RZ, 0xc0, !PT ;  /* 0x000000ff00007812 */ /* 0x020fe200078ec0ff */
[----:B------:R-:W-:Y:S01]  /*a580*/  BSSY B1, `(.L_x_233) ;  /* 0x000000b000017945 */ /* 0x000fe20003800000 */
[----:B------:R-:W-:Y:S02]  /*a590*/  ISETP.LT.OR P4, PT, R35, 0xc9, !P0 ;  /* 0x000000c92300780c */ /* 0x000fe40004781670 */
[----:B------:R-:W-:-:S05]  /*a5a0*/  F2FP.F16.E5M2.UNPACK_B R0, R0 ;  /* 0x00000000ff00723e */ /* 0x000fca00020004ff */
[----:B------:R-:W-:-:S05]  /*a5b0*/  HADD2.F32 R0, -RZ, R0.H0_H0 ;  /* 0x20000000ff007230 */ /* 0x000fca0000004100 */
[----:B------:R-:W-:-:S04]  /*a5c0*/  FMUL R0, R0, UR21 ;  /* 0x0000001500007c20 */ /* 0x000fc80008400000 */
[----:B---3--:R-:W-:-:S05]  /*a5d0*/  FFMA R0, R2, UR20, R0 ;  /* 0x0000001402007c23 */ /* 0x008fca0008000000 */
[----:B0-----:R-:W-:Y:S02]  /*a5e0*/  F2FP.SATFINITE.E5M2.F32.PACK_AB_MERGE_C R3, RZ, R0, RZ ;  /* 0x00000000ff03723e */ /* 0x001fe400048060ff */
[----:B------:R-:W-:-:S03]  /*a5f0*/  PRMT R0, RZ, 0x7610, R0 ;  /* 0x00007610ff007816 */ /* 0x000fc60000000000 */
[----:B------:R0:W-:Y:S01]  /*a600*/  @!P3 STG.E.U8 desc[UR18][R26.64+0xc1], R3 ;  /* 0x0000c1031a00b986 */ /* 0x0001e2000c101112 */
[----:B------:R-:W-:Y:S05]  /*a610*/  @P4 BRA `(.L_x_234) ;  /* 0x0000000000044947 */ /* 0x000fea0003800000 */
[----:B------:R3:W5:Y:S02]  /*a620*/  LDG.E.U8 R0, desc[UR18][R28.64+0xc8] ;  /* 0x0000c8121c007981 */ /* 0x000764000c1e1100 */
.L_x_234:
[----:B------:R-:W-:Y:S05]  /*a630*/  BSYNC B1 ;  /* 0x0000000000017941 */ /* 0x000fea0003800000 */
.L_x_233:
[----:B------:R-:W2:Y:S01]  /*a640*/  LDL.LU R2, [R1+0x8] ;  /* 0x0000080001027983 */ /* 0x000ea20000300800 */
        /* <DEDUP_REMOVED lines=12> */
.L_x_236:
[----:B------:R-:W-:Y:S05]  /*a710*/  BSYNC B1 ;  /* 0x0000000000017941 */ /* 0x000fea0003800000 */
.L_x_235:
        /* <DEDUP_REMOVED lines=13> */
.L_x_238:
[----:B------:R-:W-:Y:S05]  /*a7f0*/  BSYNC B1 ;  /* 0x0000000000017941 */ /* 0x000fea0003800000 */
.L_x_237:
        /* <DEDUP_REMOVED lines=13> */
.L_x_240:
[----:B------:R-:W-:Y:S05]  /*a8d0*/  BSYNC B1 ;  /* 0x0000000000017941 */ /* 0x000fea0003800000 */
.L_x_239:
        /* <DEDUP_REMOVED lines=13> */
.L_x_242:
[----:B------:R-:W-:Y:S05]  /*a9b0*/  BSYNC B1 ;  /* 0x0000000000017941 */ /* 0x000fea0003800000 */
.L_x_241:
        /* <DEDUP_REMOVED lines=13> */
.L_x_244:
[----:B------:R-:W-:Y:S05]  /*aa90*/  BSYNC B1 ;  /* 0x0000000000017941 */ /* 0x000fea0003800000 */
.L_x_243:
        /* <DEDUP_REMOVED lines=13> */
.L_x_246:
[----:B------:R-:W-:Y:S05]  /*ab70*/  BSYNC B1 ;  /* 0x0000000000017941 */ /* 0x000fea0003800000 */
.L_x_245:
        /* <DEDUP_REMOVED lines=13> */
.L_x_248:
[----:B------:R-:W-:Y:S05]  /*ac50*/  BSYNC B1 ;  /* 0x0000000000017941 */ /* 0x000fea0003800000 */
.L_x_247:
        /* <DEDUP_REMOVED lines=13> */
.L_x_250:
[----:B------:R-:W-:Y:S05]  /*ad30*/  BSYNC B1 ;  /* 0x0000000000017941 */ /* 0x000fea0003800000 */
.L_x_249:
        /* <DEDUP_REMOVED lines=13> */
.L_x_252:
[----:B------:R-:W-:Y:S05]  /*ae10*/  BSYNC B1 ;  /* 0x0000000000017941 */ /* 0x000fea0003800000 */
.L_x_251:
        /* <DEDUP_REMOVED lines=13> */
.L_x_254:
[----:B------:R-:W-:Y:S05]  /*aef0*/  BSYNC B1 ;  /* 0x0000000000017941 */ /* 0x000fea0003800000 */
.L_x_253:
        /* <DEDUP_REMOVED lines=13> */
.L_x_256:
[----:B------:R-:W-:Y:S05]  /*afd0*/  BSYNC B1 ;  /* 0x0000000000017941 */ /* 0x000fea0003800000 */
.L_x_255:
        /* <DEDUP_REMOVED lines=13> */
.L_x_258:
[----:B------:R-:W-:Y:S05]  /*b0b0*/  BSYNC B1 ;  /* 0x0000000000017941 */ /* 0x000fea0003800000 */
.L_x_257:
        /* <DEDUP_REMOVED lines=13> */
.L_x_260:
[----:B------:R-:W-:Y:S05]  /*b190*/  BSYNC B1 ;  /* 0x0000000000017941 */ /* 0x000fea0003800000 */
.L_x_259:
        /* <DEDUP_REMOVED lines=13> */
.L_x_262:
[----:B------:R-:W-:Y:S05]  /*b270*/  BSYNC B1 ;  /* 0x0000000000017941 */ /* 0x000fea0003800000 */
.L_x_261:
        /* <DEDUP_REMOVED lines=13> */
.L_x_264:
[----:B------:R-:W-:Y:S05]  /*b350*/  BSYNC B1 ;  /* 0x0000000000017941 */ /* 0x000fea0003800000 */
.L_x_263:
        /* <DEDUP_REMOVED lines=13> */
.L_x_266:
[----:B------:R-:W-:Y:S05]  /*b430*/  BSYNC B1 ;  /* 0x0000000000017941 */ /* 0x000fea0003800000 */
.L_x_265:
        /* <DEDUP_REMOVED lines=13> */
.L_x_268:
[----:B------:R-:W-:Y:S05]  /*b510*/  BSYNC B1 ;  /* 0x0000000000017941 */ /* 0x000fea0003800000 */
.L_x_267:
        /* <DEDUP_REMOVED lines=13> */
.L_x_270:
[----:B------:R-:W-:Y:S05]  /*b5f0*/  BSYNC B1 ;  /* 0x0000000000017941 */ /* 0x000fea0003800000 */
.L_x_269:
        /* <DEDUP_REMOVED lines=13> */
.L_x_272:
[----:B------:R-:W-:Y:S05]  /*b6d0*/  BSYNC B1 ;  /* 0x0000000000017941 */ /* 0x000fea0003800000 */
.L_x_271:
        /* <DEDUP_REMOVED lines=13> */
.L_x_274:
[----:B------:R-:W-:Y:S05]  /*b7b0*/  BSYNC B1 ;  /* 0x0000000000017941 */ /* 0x000fea0003800000 */
.L_x_273:
        /* <DEDUP_REMOVED lines=13> */
.L_x_276:
[----:B------:R-:W-:Y:S05]  /*b890*/  BSYNC B1 ;  /* 0x0000000000017941 */ /* 0x000fea0003800000 */
.L_x_275:
        /* <DEDUP_REMOVED lines=13> */
.L_x_278:
[----:B------:R-:W-:Y:S05]  /*b970*/  BSYNC B1 ;  /* 0x0000000000017941 */ /* 0x000fea0003800000 */
.L_x_277:
        /* <DEDUP_REMOVED lines=13> */
.L_x_280:
[----:B------:R-:W-:Y:S05]  /*ba50*/  BSYNC B1 ;  /* 0x0000000000017941 */ /* 0x000fea0003800000 */
.L_x_279:
        /* <DEDUP_REMOVED lines=13> */
.L_x_282:
[----:B------:R-:W-:Y:S05]  /*bb30*/  BSYNC B1 ;  /* 0x0000000000017941 */ /* 0x000fea0003800000 */
.L_x_281:
        /* <DEDUP_REMOVED lines=13> */
.L_x_284:
[----:B------:R-:W-:Y:S05]  /*bc10*/  BSYNC B1 ;  /* 0x0000000000017941 */ /* 0x000fea0003800000 */
.L_x_283:
        /* <DEDUP_REMOVED lines=13> */
.L_x_286:
[----:B------:R-:W-:Y:S05]  /*bcf0*/  BSYNC B1 ;  /* 0x0000000000017941 */ /* 0x000fea0003800000 */
.L_x_285:
        /* <DEDUP_REMOVED lines=13> */
.L_x_288:
[----:B------:R-:W-:Y:S05]  /*bdd0*/  BSYNC B1 ;  /* 0x0000000000017941 */ /* 0x000fea0003800000 */
.L_x_287:
[----:B------:R-:W-:Y:S05]  /*bde0*/  @P1 BRA `(.L_x_289) ;  /* 0x0000002000a41947 */ /* 0x000fea0003800000 */
[----:B------:R-:W2:Y:S01]  /*bdf0*/  LDL.LU R2, [R1+0x74] ;  /* 0x0000740001027983 */ /* 0x000ea20000300800 */
[----:B-----5:R-:W-:-:S04]  /*be00*/  LOP3.LUT R0, R0, 0xff, RZ, 0xc0, !PT ;  /* 0x000000ff00007812 */ /* 0x020fc800078ec0ff */
[----:B------:R-:W-:-:S05]  /*be10*/  F2FP.F16.E5M2.UNPACK_B R0, R0 ;  /* 0x00000000ff00723e */ /* 0x000fca00020004ff */
[----:B------:R-:W-:-:S05]  /*be20*/  HADD2.F32 R0, -RZ, R0.H0_H0 ;  /* 0x20000000ff007230 */ /* 0x000fca0000004100 */
[----:B------:R-:W-:-:S04]  /*be30*/  FMUL R0, R0, UR21 ;  /* 0x0000001500007c20 */ /* 0x000fc80008400000 */
[----:B--2---:R-:W-:-:S05]  /*be40*/  FFMA R0, R2, UR20, R0 ;  /* 0x0000001402007c23 */ /* 0x004fca0008000000 */
[----:B0-----:R-:W-:-:S05]  /*be50*/  F2FP.SATFINITE.E5M2.F32.PACK_AB_MERGE_C R3, RZ, R0, RZ ;  /* 0x00000000ff03723e */ /* 0x001fca00048060ff */
[----:B------:R0:W-:Y:S01]  /*be60*/  STG.E.U8 desc[UR18][R26.64+0xf9], R3 ;  /* 0x0000f9031a007986 */ /* 0x0001e2000c101112 */
[----:B------:R-:W-:Y:S05]  /*be70*/  BRA `(.L_x_289) ;  /* 0x0000002000807947 */ /* 0x000fea0003800000 */
.L_x_32:
[----:B------:R-:W-:Y:S01]  /*be80*/  ISETP.GE.AND P1, PT, R38, 0x1, PT ;  /* 0x000000012600780c */ /* 0x000fe20003f26270 */
[----:B------:R-:W-:Y:S01]  /*be90*/  FMUL R226, R226, UR20 ;  /* 0x00000014e2e27c20 */ /* 0x000fe20008400000 */
[----:B------:R-:W2:Y:S01]  /*bea0*/  LDL.LU R227, [R1+0x10] ;  /* 0x0000100001e37983 */ /* 0x000ea20000300800 */
[----:B------:R-:W-:Y:S01]  /*beb0*/  ISETP.GE.AND P0, PT, R38, 0x9, PT ;  /* 0x000000092600780c */ /* 0x000fe20003f06270 */
[----:B------:R-:W-:Y:S01]  /*bec0*/  FMUL R225, R225, UR20 ;  /* 0x00000014e1e17c20 */ /* 0x000fe20008400000 */
[C---:B------:R-:W-:Y:S02]  /*bed0*/  ISETP.LT.OR P4, PT, R35.reuse, 0x1, !P1 ;  /* 0x000000012300780c */ /* 0x040fe40004f81670 */
[C---:B------:R-:W-:Y:S02]  /*bee0*/  ISETP.LT.OR P5, PT, R35.reuse, 0x2, !P1 ;  /* 0x000000022300780c */ /* 0x040fe40004fa1670 */
[----:B------:R-:W-:Y:S02]  /*bef0*/  F2FP.SATFINITE.E5M2.F32.PACK_AB_MERGE_C R29, RZ, R226, RZ ;  /* 0x000000e2ff1d723e */ /* 0x000fe400048060ff */
[C---:B------:R-:W-:Y:S01]  /*bf00*/  ISETP.LT.OR P3, PT, R35.reuse, 0x1, !P0 ;  /* 0x000000012300780c */ /* 0x040fe20004761670 */
[----:B------:R-:W-:Y:S01]  /*bf10*/  FMUL R224, R224, UR20 ;  /* 0x00000014e0e07c20 */ /* 0x000fe20008400000 */
[----:B------:R-:W-:Y:S01]  /*bf20*/  ISETP.LT.OR P6, PT, R35, 0xa, !P1 ;  /* 0x0000000a2300780c */ /* 0x000fe20004fc1670 */
[----:B------:R-:W-:Y:S01]  /*bf30*/  FMUL R223, R223, UR20 ;  /* 0x00000014dfdf7c20 */ /* 0x000fe20008400000 */
[----:B------:R-:W-:Y:S01]  /*bf40*/  F2FP.SATFINITE.E5M2.F32.PACK_AB_MERGE_C R225, RZ, R225, RZ ;  /* 0x000000e1ffe1723e */ /* 0x000fe200048060ff */
[----:B------:R-:W-:Y:S01]  /*bf50*/  FMUL R221, R221, UR20 ;  /* 0x00000014dddd7c20 */ /* 0x000fe20008400000 */
[----:B------:R-:W-:Y:S01]  /*bf60*/  FMUL R222, R222, UR20 ;  /* 0x00000014dede7c20 */ /* 0x000fe20008400000 */
[----:B------:R0:W-:Y:S01]  /*bf70*/  @!P4 STG.E.U8 desc[UR18][R24.64], R29 ;  /* 0x0000001d1800c986 */ /* 0x0001e2000c101112 */
[----:B------:R-:W-:-:S02]  /*bf80*/  ISETP.LT.OR P4, PT, R35, 0x2, !P0 ;  /* 0x000000022300780c */ /* 0x000fc40004781670 */
[----:B------:R-:W-:Y:S01]  /*bf90*/  F2FP.SATFINITE.E5M2.F32.PACK_AB_MERGE_C R31, RZ, R224, RZ ;  /* 0x000000e0ff1f723e */ /* 0x000fe200048060ff */
[----:B------:R1:W-:Y:S01]  /*bfa0*/  @!P5 STG.E.U8 desc[UR18][R24.64+0x1], R225 ;  /* 0x000001e11800d986 */ /* 0x0003e2000c101112 */
[C---:B------:R-:W-:Y:S02]  /*bfb0*/  ISETP.LT.OR P5, PT, R35.reuse, 0x9, !P1 ;  /* 0x000000092300780c */ /* 0x040fe40004fa1670 */
[----:B------:R-:W-:Y:S01]  /*bfc0*/  F2FP.SATFINITE.E5M2.F32.PACK_AB_MERGE_C R223, RZ, R223, RZ ;  /* 0x000000dfffdf723e */ /* 0x000fe200048060ff */
[----:B------:R-:W-:Y:S01]  /*bfd0*/  FMUL R220, R220, UR20 ;  /* 0x00000014dcdc7c20 */ /* 0x000fe20008400000 */
[----:B------:R-:W-:Y:S01]  /*bfe0*/  F2FP.SATFINITE.E5M2.F32.PACK_AB_MERGE_C R221, RZ, R221, RZ ;  /* 0x000000ddffdd723e */ /* 0x000fe200048060ff */
[----:B------:R-:W-:Y:S01]  /*bff0*/  @!P3 STG.E.U8 desc[UR18][R26.64], R31 ;  /* 0x0000001f1a00b986 */ /* 0x000fe2000c101112 */
[----:B------:R-:W-:-:S03]  /*c000*/  ISETP.LT.OR P3, PT, R35, 0x9, !P0 ;  /* 0x000000092300780c */ /* 0x000fc60004761670 */
[----:B------:R-:W-:Y:S01]  /*c010*/  @!P4 STG.E.U8 desc[UR18][R26.64+0x1], R223 ;  /* 0x000001df1a00c986 */ /* 0x000fe2000c101112 */
[----:B------:R-:W-:-:S03]  /*c020*/  ISETP.LT.OR P4, PT, R35, 0xa, !P0 ;  /* 0x0000000a2300780c */ /* 0x000fc60004781670 */
[----:B------:R-:W-:Y:S01]  /*c030*/  @!P6 STG.E.U8 desc[UR18][R24.64+0x9], R221 ;  /* 0x000009dd1800e986 */ /* 0x000fe2000c101112 */
[----:B------:R-:W-:Y:S01]  /*c040*/  ISETP.LT.OR P6, PT, R35, 0x12, !P1 ;  /* 0x000000122300780c */ /* 0x000fe20004fc1670 */
[----:B------:R-:W-:Y:S01]  /*c050*/  FMUL R219, R219, UR20 ;  /* 0x00000014dbdb7c20 */ /* 0x000fe20008400000 */
[----:B0-----:R-:W-:Y:S01]  /*c060*/  F2FP.SATFINITE.E5M2.F32.PACK_AB_MERGE_C R29, RZ, R222, RZ ;  /* 0x000000deff1d723e */ /* 0x001fe200048060ff */
[----:B------:R-:W-:Y:S01]  /*c070*/  FMUL R217, R217, UR20 ;  /* 0x00000014d9d97c20 */ /* 0x000fe20008400000 */
[----:B------:R-:W3:Y:S01]  /*c080*/  LDL.LU R226, [R1+0xc] ;  /* 0x00000c0001e27983 */ /* 0x000ee20000300800 */
[----:B------:R-:W-:Y:S02]  /*c090*/  F2FP.SATFINITE.E5M2.F32.PACK_AB_MERGE_C R33, RZ, R220, RZ ;  /* 0x000000dcff21723e */ /* 0x000fe400048060ff */
[----:B------:R-:W-:Y:S01]  /*c0a0*/  F2FP.SATFINITE.E5M2.F32.PACK_AB_MERGE_C R219, RZ, R219, RZ ;  /* 0x000000dbffdb723e */ /* 0x000fe200048060ff */
[----:B------:R0:W-:Y:S01]  /*c0b0*/  @!P5 STG.E.U8 desc[UR18][R24.64+0x8], R29 ;  /* 0x0000081d1800d986 */ /* 0x0001e2000c101112 */
[----:B------:R-:W-:-:S02]  /*c0c0*/  ISETP.LT.OR P5, PT, R35, 0x11, !P1 ;  /* 0x000000112300780c */ /* 0x000fc40004fa1670 */
[----:B------:R-:W-:Y:S01]  /*c0d0*/  F2FP.SATFINITE.E5M2.F32.PACK_AB_MERGE_C R217, RZ, R217, RZ ;  /* 0x000000d9ffd9723e */ /* 0x000fe200048060ff */
[----:B-1----:R-:W4:Y:S01]  /*c0e0*/  LDL.LU R225, [R1+0x8] ;  /* 0x0000080001e17983 */ /* 0x002f220000300800 */
[----:B------:R-:W-:-:S03]  /*c0f0*/  FMUL R218, R218, UR20 ;  /* 0x00000014dada7c20 */ /* 0x000fc60008400000 */
[----:B------:R-:W3:Y:S04]  /*c100*/  LDL.LU R224, [R1+0x4] ;  /* 0x0000040001e07983 */ /* 0x000ee80000300800 */
[----:B------:R-:W4:Y:S01]  /*c110*/  LDL.LU R222, [R1] ;  /* 0x0000000001de7983 */ /* 0x000f220000300800 */
[----:B0-----:R-:W-:Y:S01]  /*c120*/  F2FP.SATFINITE.E5M2.F32.PACK_AB_MERGE_C R29, RZ, R218, RZ ;  /* 0x000000daff1d723e */ /* 0x001fe200048060ff */
[----:B------:R-:W-:Y:S01]  /*c130*/  FMUL R216, R216, UR20 ;  /* 0x00000014d8d87c20 */ /* 0x000fe20008400000 */
[----:B------:R-:W-:Y:S01]  /*c140*/  FMUL R215, R215, UR20 ;  /* 0x00000014d7d77c20 */ /* 0x000fe20008400000 */
[----:B------:R0:W-:Y:S01]  /*c150*/  @!P3 STG.E.U8 desc[UR18][R26.64+0x8], R33 ;  /* 0x000008211a00b986 */ /* 0x0001e2000c101112 */
[----:B------:R-:W-:Y:S01]  /*c160*/  ISETP.LT.OR P3, PT, R35, 0x11, !P0 ;  /* 0x000000112300780c */ /* 0x000fe20004761670 */
[----:B------:R-:W-:Y:S01]  /*c170*/  FMUL R213, R213, UR20 ;  /* 0x00000014d5d57c20 */ /* 0x000fe20008400000 */
[----:B------:R-:W-:Y:S01]  /*c180*/  F2FP.SATFINITE.E5M2.F32.PACK_AB_MERGE_C R31, RZ, R216, RZ ;  /* 0x000000d8ff1f723e */ /* 0x000fe200048060ff */
[----:B------:R-:W-:Y:S01]  /*c190*/  @!P4 STG.E.U8 desc[UR18][R26.64+0x9], R219 ;  /* 0x000009db1a00c986 */ /* 0x000fe2000c101112 */
[C---:B------:R-:W-:Y:S01]  /*c1a0*/  ISETP.LT.OR P4, PT, R35.reuse, 0x12, !P0 ;  /* 0x000000122300780c */ /* 0x040fe20004781670 */
[----:B------:R-:W-:Y:S01]  /*c1b0*/  FMUL R214, R214, UR20 ;  /* 0x00000014d6d67c20 */ /* 0x000fe20008400000 */
[----:B------:R-:W-:Y:S01]  /*c1c0*/  F2FP.SATFINITE.E5M2.F32.PACK_AB_MERGE_C R215, RZ, R215, RZ ;  /* 0x000000d7ffd7723e */ /* 0x000fe200048060ff */
[----:B------:R-:W-:Y:S01]  /*c1d0*/  @!P6 STG.E.U8 desc[UR18][R24.64+0x11], R217 ;  /* 0x000011d91800e986 */ /* 0x000fe2000c101112 */
[C---:B------:R-:W-:Y:S01]  /*c1e0*/  ISETP.LT.OR P6, PT, R35.reuse, 0x1a, !P1 ;  /* 0x0000001a2300780c */ /* 0x040fe20004fc1670 */
[----:B------:R-:W-:Y:S01]  /*c1f0*/  FMUL R212, R212, UR20 ;  /* 0x00000014d4d47c20 */ /* 0x000fe20008400000 */
[----:B------:R-:W-:Y:S01]  /*c200*/  F2FP.SATFINITE.E5M2.F32.PACK_AB_MERGE_C R213, RZ, R213, RZ ;  /* 0x000000d5ffd5723e */ /* 0x000fe200048060ff */
[----:B------:R1:W-:Y:S01]  /*c210*/  @!P5 STG.E.U8 desc[UR18][R24.64+0x10], R29 ;  /* 0x0000101d1800d986 */ /* 0x0003e2000c101112 */
[----:B------:R-:W-:Y:S01]  /*c220*/  ISETP.LT.OR P5, PT, R35, 0x19, !P1 ;  /* 0x000000192300780c */ /* 0x000fe20004fa1670 */
[----:B------:R-:W-:Y:S01]  /*c230*/  FMUL R211, R211, UR20 ;  /* 0x00000014d3d37c20 */ /* 0x000fe20008400000 */
[----:B------:R-:W-:Y:S01]  /*c240*/  FMUL R209, R209, UR20 ;  /* 0x00000014d1d17c20 */ /* 0x000fe20008400000 */
[----:B------:R1:W-:Y:S01]  /*c250*/  @!P3 STG.E.U8 desc[UR18][R26.64+0x10], R31 ;  /* 0x0000101f1a00b986 */ /* 0x0003e2000c101112 */
[C---:B------:R-:W-:Y:S01]  /*c260*/  ISETP.LT.OR P3, PT, R35.reuse, 0x19, !P0 ;  /* 0x000000192300780c */ /* 0x040fe20004761670 */
[----:B------:R-:W-:Y:S01]  /*c270*/  FMUL R210, R210, UR20 ;  /* 0x00000014d2d27c20 */ /* 0x000fe20008400000 */
[----:B0-----:R-:W-:Y:S01]  /*c280*/  F2FP.SATFINITE.E5M2.F32.PACK_AB_MERGE_C R33, RZ, R212, RZ ;  /* 0x000000d4ff21723e */ /* 0x001fe200048060ff */
[----:B------:R-:W-:Y:S01]  /*c290*/  @!P4 STG.E.U8 desc[UR18][R26.64+0x11], R215 ;  /* 0x000011d71a00c986 */ /* 0x000fe2000c101112 */
[C---:B------:R-:W-:Y:S01]  /*c2a0*/  ISETP.LT.OR P4, PT, R35.reuse, 0x1a, !P0 ;  /* 0x0000001a2300780c */ /* 0x040fe20004781670 */
[----:B------:R-:W-:Y:S01]  /*c2b0*/  FMUL R208, R208, UR20 ;  /* 0x00000014d0d07c20 */ /* 0x000fe20008400000 */
[----:B------:R-:W-:Y:S01]  /*c2c0*/  F2FP.SATFINITE.E5M2.F32.PACK_AB_MERGE_C R211, RZ, R211, RZ ;  /* 0x000000d3ffd3723e */ /* 0x000fe200048060ff */
[----:B------:R-:W-:Y:S01]  /*c2d0*/  @!P6 STG.E.U8 desc[UR18][R24.64+0x19], R213 ;  /* 0x000019d51800e986 */ /* 0x000fe2000c101112 */
[----:B------:R-:W-:Y:S01]  /*c2e0*/  ISETP.LT.OR P6, PT, R35, 0x22, !P1 ;  /* 0x000000222300780c */ /* 0x000fe20004fc1670 */
[----:B------:R-:W-:Y:S01]  /*c2f0*/  FMUL R207, R207, UR20 ;  /* 0x00000014cfcf7c20 */ /* 0x000fe20008400000 */
[----:B-1----:R-:W-:Y:S01]  /*c300*/  F2FP.SATFINITE.E5M2.F32.PACK_AB_MERGE_C R29, RZ, R214, RZ ;  /* 0x000000d6ff1d723e */ /* 0x002fe200048060ff */
[----:B------:R-:W-:Y:S01]  /*c310*/  FMUL R205, R205, UR20 ;  /* 0x00000014cdcd7c20 */ /* 0x000fe20008400000 */
[----:B------:R-:W-:Y:S01]  /*c320*/  F2FP.SATFINITE.E5M2.F32.PACK_AB_MERGE_C R209, RZ, R209, RZ ;  /* 0x000000d1ffd1723e */ /* 0x000fe200048060ff */
[----:B------:R-:W-:Y:S01]  /*c330*/  FMUL R206, R206, UR20 ;  /* 0x00000014cece7c20 */ /* 0x000fe20008400000 */
[----:B------:R-:W-:Y:S01]  /*c340*/  F2FP.SATFINITE.E5M2.F32.PACK_AB_MERGE_C R31, RZ, R208, RZ ;  /* 0x000000d0ff1f723e */ /* 0x000fe200048060ff */
[----:B------:R0:W-:Y:S01]  /*c350*/  @!P5 STG.E.U8 desc[UR18][R24.64+0x18], R29 ;  /* 0x0000181d1800d986 */ /* 0x0001e2000c101112 */
[C---:B------:R-:W-:Y:S01]  /*c360*/  ISETP.LT.OR P5, PT, R35.reuse, 0x21, !P1 ;  /* 0x000000212300780c */ /* 0x040fe20004fa1670 */
[----:B------:R-:W-:Y:S01]  /*c370*/  FMUL R204, R204, UR20 ;  /* 0x00000014cccc7c20 */ /* 0x000fe20008400000 */
[----:B------:R-:W-:Y:S01]  /*c380*/  F2FP.SATFINITE.E5M2.F32.PACK_AB_MERGE_C R207, RZ, R207, RZ ;  /* 0x000000cfffcf723e */ /* 0x000fe200048060ff */
[----:B------:R1:W-:Y:S01]  /*c390*/  @!P3 STG.E.U8 desc[UR18][R26.64+0x18], R33 ;  /* 0x000018211a00b986 */ /* 0x0003e2000c101112 */
[----:B------:R-:W-:Y:S01]  /*c3a0*/  ISETP.LT.OR P3, PT, R35, 0x21, !P0 ;  /* 0x000000212300780c */ /* 0x000fe20004761670 */
[----:B------:R-:W-:Y:S01]  /*c3b0*/  FMUL R203, R203, UR20 ;  /* 0x00000014cbcb7c20 */ /* 0x000fe20008400000 */
[----:B------:R-:W-:Y:S01]  /*c3c0*/  F2FP.SATFINITE.E5M2.F32.PACK_AB_MERGE_C R205, RZ, R205, RZ ;  /* 0x000000cdffcd723e */ /* 0x000fe200048060ff */
[----:B------:R-:W-:Y:S01]  /*c3d0*/  @!P4 STG.E.U8 desc[UR18][R26.64+0x19], R211 ;  /* 0x000019d31a00c986 */ /* 0x000fe2000c101112 */
[----:B------:R-:W-:Y:S01]  /*c3e0*/  ISETP.LT.OR P4, PT, R35, 0x22, !P0 ;  /* 0x000000222300780c */ /* 0x000fe20004781670 */
[----:B------:R-:W-:Y:S01]  /*c3f0*/  FMUL R201, R201, UR20 ;  /* 0x00000014c9c97c20 */ /* 0x000fe20008400000 */
[----:B------:R-:W-:Y:S01]  /*c400*/  F2FP.SATFINITE.E5M2.F32.PACK_AB_MERGE_C R203, RZ, R203, RZ ;  /* 0x000000cbffcb723e */ /* 0x000fe200048060ff */
[----:B------:R-:W-:Y:S01]  /*c410*/  @!P6 STG.E.U8 desc[UR18][R24.64+0x21], R209 ;  /* 0x000021d11800e986 */ /* 0x000fe2000c101112 */
[----:B------:R-:W-:Y:S01]  /*c420*/  ISETP.LT.OR P6, PT, R35, 0x2a, !P1 ;  /* 0x0000002a2300780c */ /* 0x000fe20004fc1670 */
[----:B------:R-:W-:Y:S01]  /*c430*/  FMUL R202, R202, UR20 ;  /* 0x00000014caca7c20 */ /* 0x000fe20008400000 */
[----:B0-----:R-:W-:Y:S01]  /*c440*/  F2FP.SATFINITE.E5M2.F32.PACK_AB_MERGE_C R29, RZ, R210, RZ ;  /* 0x000000d2ff1d723e */ /* 0x001fe200048060ff */
[----:B------:R-:W-:Y:S01]  /*c450*/  FMUL R200, R200, UR20 ;  /* 0x00000014c8c87c20 */ /* 0x000fe20008400000 */
[----:B-1----:R-:W-:Y:S01]  /*c460*/  F2FP.SATFINITE.E5M2.F32.PACK_AB_MERGE_C R33, RZ, R204, RZ ;  /* 0x000000ccff21723e */ /* 0x002fe200048060ff */
[----:B------:R-:W-:Y:S01]  /*c470*/  FMUL R199, R199, UR20 ;  /* 0x00000014c7c77c20 */ /* 0x000fe20008400000 */
[----:B------:R-:W-:Y:S01]  /*c480*/  F2FP.SATFINITE.E5M2.F32.PACK_AB_MERGE_C R201, RZ, R201, RZ ;  /* 0x000000c9ffc9723e */ /* 0x000fe200048060ff */
[----:B------:R0:W-:Y:S01]  /*c490*/  @!P5 STG.E.U8 desc[UR18][R24.64+0x20], R29 ;  /* 0x0000201d1800d986 */ /* 0x0001e2000c101112 */
[----:B------:R-:W-:Y:S01]  /*c4a0*/  ISETP.LT.OR P5, PT, R35, 0x29, !P1 ;  /* 0x000000292300780c */ /* 0x000fe20004fa1670 */
[----:B------:R-:W-:Y:S01]  /*c4b0*/  FMUL R197, R197, UR20 ;  /* 0x00000014c5c57c20 */ /* 0x000fe20008400000 */
[----:B------:R-:W-:Y:S01]  /*c4c0*/  F2FP.SATFINITE.E5M2.F32.PACK_AB_MERGE_C R199, RZ, R199, RZ ;  /* 0x000000c7ffc7723e */ /* 0x000fe200048060ff */
[----:B------:R1:W-:Y:S01]  /*c4d0*/  @!P3 STG.E.U8 desc[UR18][R26.64+0x20], R31 ;  /* 0x0000201f1a00b986 */ /* 0x0003e2000c101112 */
[C---:B------:R-:W-:Y:S01]  /*c4e0*/  ISETP.LT.OR P3, PT, R35.reuse, 0x29, !P0 ;  /* 0x000000292300780c */ /* 0x040fe20004761670 */
[----:B------:R-:W-:Y:S01]  /*c4f0*/  FMUL R198, R198, UR20 ;  /* 0x00000014c6c67c20 */ /* 0x000fe20008400000 */
[----:B------:R-:W-:Y:S01]  /*c500*/  F2FP.SATFINITE.E5M2.F32.PACK_AB_MERGE_C R197, RZ, R197, RZ ;  /* 0x000000c5ffc5723e */ /* 0x000fe200048060ff */
[----:B------:R-:W-:Y:S01]  /*c510*/  @!P4 STG.E.U8 desc[UR18][R26.64+0x21], R207 ;  /* 0x000021cf1a00c986 */ /* 0x000fe2000c101112 */
[----:B------:R-:W-:Y:S01]  /*c520*/  ISETP.LT.OR P4, PT, R35, 0x2a, !P0 ;  /* 0x0000002a2300780c */ /* 0x000fe20004781670 */
[----:B------:R-:W-:Y:S01]  /*c530*/  FMUL R196, R196, UR20 ;  /* 0x00000014c4c47c20 */ /* 0x000fe20008400000 */
[----:B------:R-:W-:Y:S01]  /*c540*/  FMUL R195, R195, UR20 ;  /* 0x00000014c3c37c20 */ /* 0x000fe20008400000 */
        /* <DEDUP_REMOVED lines=27> */
[----:B------:R-:W-:Y:S01]  /*c700*/  FMUL R186, R186, UR20 ;  /* 0x00000014baba7c20 */ /* 0x000fe20008400000 */
        /* <DEDUP_REMOVED lines=156> */
[----:B-----5:R-:W-:Y:S01]  /*d0d0*/  FMUL R0, R0, UR20 ;  /* 0x0000001400007c20 */ /* 0x020fe20008400000 */
[----:B-1----:R-:W-:Y:S01]  /*d0e0*/  F2FP.SATFINITE.E5M2.F32.PACK_AB_MERGE_C R33, RZ, R164, RZ ;  /* 0x000000a4ff21723e */ /* 0x002fe200048060ff */
        /* <DEDUP_REMOVED lines=9> */
[----:B------:R-:W-:Y:S01]  /*d180*/  FMUL R4, R4, UR20 ;  /* 0x0000001404047c20 */ /* 0x000fe20008400000 */
[----:B------:R-:W-:Y:S01]  /*d190*/  @!P4 STG.E.U8 desc[UR18][R26.64+0x71], R167 ;  /* 0x000071a71a00c986 */ /* 0x000fe2000c101112 */
[----:B------:R-:W-:-:S03]  /*d1a0*/  ISETP.LT.OR P4, PT, R35, 0x7a, !P0 ;  /* 0x0000007a2300780c */ /* 0x000fc60004781670 */
[----:B------:R-:W-:Y:S01]  /*d1b0*/  @!P6 STG.E.U8 desc[UR18][R24.64+0x79], R165 ;  /* 0x000079a51800e986 */ /* 0x000fe2000c101112 */
[----:B------:R-:W-:Y:S02]  /*d1c0*/  ISETP.LT.OR P6, PT, R35, 0x82, !P1 ;  /* 0x000000822300780c */ /* 0x000fe40004fc1670 */
[----:B0-----:R-:W-:Y:S01]  /*d1d0*/  F2FP.SATFINITE.E5M2.F32.PACK_AB_MERGE_C R29, RZ, R166, RZ ;  /* 0x000000a6ff1d723e */ /* 0x001fe200048060ff */
[----:B------:R-:W3:Y:S01]  /*d1e0*/  LDL.LU R220, [R1+0x14] ;  /* 0x0000140001dc7983 */ /* 0x000ee20000300800 */
[----:B-1----:R-:W-:-:S03]  /*d1f0*/  F2FP.SATFINITE.E5M2.F32.PACK_AB_MERGE_C R31, RZ, R160, RZ ;  /* 0x000000a0ff1f723e */ /* 0x002fc600048060ff */
[----:B------:R0:W-:Y:S01]  /*d200*/  @!P5 STG.E.U8 desc[UR18][R24.64+0x78], R29 ;  /* 0x0000781d1800d986 */ /* 0x0001e2000c101112 */
[----:B------:R-:W-:-:S03]  /*d210*/  ISETP.LT.OR P5, PT, R35, 0x81, !P1 ;  /* 0x000000812300780c */ /* 0x000fc60004fa1670 */
[----:B------:R1:W-:Y:S01]  /*d220*/  @!P3 STG.E.U8 desc[UR18][R26.64+0x78], R33 ;  /* 0x000078211a00b986 */ /* 0x0003e2000c101112 */
[----:B------:R-:W-:-:S03]  /*d230*/  ISETP.LT.OR P3, PT, R35, 0x81, !P0 ;  /* 0x000000812300780c */ /* 0x000fc60004761670 */
        /* <DEDUP_REMOVED lines=26> */
[----:B0-----:R-:W-:Y:S02]  /*d3e0*/  F2FP.SATFINITE.E5M2.F32.PACK_AB_MERGE_C R29, RZ, R154, RZ ;  /* 0x0000009aff1d723e */ /* 0x001fe400048060ff */
[----:B-1----:R-:W-:-:S03]  /*d3f0*/  F2FP.SATFINITE.E5M2.F32.PACK_AB_MERGE_C R33, RZ, R20, RZ ;  /* 0x00000014ff21723e */ /* 0x002fc600048060ff */
[----:B------:R0:W-:Y:S01]  /*d400*/  @!P5 STG.E.U8 desc[UR18][R24.64+0x90], R29 ;  /* 0x0000901d1800d986 */ /* 0x0001e2000c101112 */
[----:B------:R-:W-:-:S03]  /*d410*/  ISETP.LT.OR P5, PT, R35, 0x99, !P1 ;  /* 0x000000992300780c */ /* 0x000fc60004fa1670 */
[----:B------:R-:W-:Y:S01]  /*d420*/  @!P3 STG.E.U8 desc[UR18][R26.64+0x90], R31 ;  /* 0x0000901f1a00b986 */ /* 0x000fe2000c101112 */
[----:B------:R-:W-:-:S03]  /*d430*/  ISETP.LT.OR P3, PT, R35, 0x99, !P0 ;  /* 0x000000992300780c */ /* 0x000fc60004761670 */
[----:B------:R1:W-:Y:S01]  /*d440*/  @!P4 STG.E.U8 desc[UR18][R26.64+0x91], R23 ;  /* 0x000091171a00c986 */ /* 0x0003e2000c101112 */
[----:B------:R-:W-:-:S03]  /*d450*/  ISETP.LT.OR P4, PT, R35, 0x9a, !P0 ;  /* 0x0000009a2300780c */ /* 0x000fc60004781670 */
[----:B------:R2:W-:Y:S01]  /*d460*/  @!P6 STG.E.U8 desc[UR18][R24.64+0x99], R21 ;  /* 0x000099151800e986 */ /* 0x0005e2000c101112 */
[----:B------:R-:W-:Y:S02]  /*d470*/  ISETP.LT.OR P6, PT, R35, 0xa2, !P1 ;  /* 0x000000a22300780c */ /* 0x000fe40004fc1670 */
[----:B0-----:R-:W-:-:S05]  /*d480*/  F2FP.SATFINITE.E5M2.F32.PACK_AB_MERGE_C R29, RZ, R22, RZ ;  /* 0x00000016ff1d723e */ /* 0x001fca00048060ff */
[----:B------:R-:W-:Y:S01]  /*d490*/  @!P5 STG.E.U8 desc[UR18][R24.64+0x98], R29 ;  /* 0x0000981d1800d986 */ /* 0x000fe2000c101112 */
[C---:B------:R-:W-:Y:S02]  /*d4a0*/  ISETP.LT.OR P5, PT, R35.reuse, 0xa1, !P1 ;  /* 0x000000a12300780c */ /* 0x040fe40004fa1670 */
[----:B-1----:R-:W-:Y:S01]  /*d4b0*/  F2FP.SATFINITE.E5M2.F32.PACK_AB_MERGE_C R23, RZ, R18, RZ ;  /* 0x00000012ff17723e */ /* 0x002fe200048060ff */
[----:B------:R-:W-:Y:S01]  /*d4c0*/  @!P3 STG.E.U8 desc[UR18][R26.64+0x98], R33 ;  /* 0x000098211a00b986 */ /* 0x000fe2000c101112 */
[C---:B------:R-:W-:Y:S02]  /*d4d0*/  ISETP.LT.OR P3, PT, R35.reuse, 0xa1, !P0 ;  /* 0x000000a12300780c */ /* 0x040fe40004761670 */
[----:B--2---:R-:W-:Y:S01]  /*d4e0*/  F2FP.SATFINITE.E5M2.F32.PACK_AB_MERGE_C R21, RZ, R16, RZ ;  /* 0x00000010ff15723e */ /* 0x004fe200048060ff */
[----:B------:R0:W-:Y:S01]  /*d4f0*/  @!P4 STG.E.U8 desc[UR18][R26.64+0x99], R19 ;  /* 0x000099131a00c986 */ /* 0x0001e2000c101112 */
[----:B------:R-:W-:-:S03]  /*d500*/  ISETP.LT.OR P4, PT, R35, 0xa2, !P0 ;  /* 0x000000a22300780c */ /* 0x000fc60004781670 */
[----:B------:R1:W-:Y:S01]  /*d510*/  @!P6 STG.E.U8 desc[UR18][R24.64+0xa1], R17 ;  /* 0x0000a1111800e986 */ /* 0x0003e2000c101112 */
[----:B------:R-:W-:-:S03]  /*d520*/  ISETP.LT.OR P6, PT, R35, 0xaa, !P1 ;  /* 0x000000aa2300780c */ /* 0x000fc60004fc1670 */
[----:B------:R-:W-:Y:S01]  /*d530*/  @!P5 STG.E.U8 desc[UR18][R24.64+0xa0], R23 ;  /* 0x0000a0171800d986 */ /* 0x000fe2000c101112 */
[----:B------:R-:W-:-:S03]  /*d540*/  ISETP.LT.OR P5, PT, R35, 0xa9, !P1 ;  /* 0x000000a92300780c */ /* 0x000fc60004fa1670 */
[----:B------:R-:W-:Y:S01]  /*d550*/  @!P3 STG.E.U8 desc[UR18][R26.64+0xa0], R21 ;  /* 0x0000a0151a00b986 */ /* 0x000fe2000c101112 */
[C---:B------:R-:W-:Y:S02]  /*d560*/  ISETP.LT.OR P3, PT, R35.reuse, 0xa9, !P0 ;  /* 0x000000a92300780c */ /* 0x040fe40004761670 */
[----:B0-----:R-:W-:Y:S01]  /*d570*/  F2FP.SATFINITE.E5M2.F32.PACK_AB_MERGE_C R19, RZ, R14, RZ ;  /* 0x0000000eff13723e */ /* 0x001fe200048060ff */
[----:B------:R0:W-:Y:S01]  /*d580*/  @!P4 STG.E.U8 desc[UR18][R26.64+0xa1], R15 ;  /* 0x0000a10f1a00c986 */ /* 0x0001e2000c101112 */
[C---:B------:R-:W-:Y:S02]  /*d590*/  ISETP.LT.OR P4, PT, R35.reuse, 0xaa, !P0 ;  /* 0x000000aa2300780c */ /* 0x040fe40004781670 */
[----:B-1----:R-:W-:Y:S01]  /*d5a0*/  F2FP.SATFINITE.E5M2.F32.PACK_AB_MERGE_C R17, RZ, R12, RZ ;  /* 0x0000000cff11723e */ /* 0x002fe200048060ff */
        /* <DEDUP_REMOVED lines=15> */
[----:B0-----:R-:W-:Y:S02]  /*d6a0*/  F2FP.SATFINITE.E5M2.F32.PACK_AB_MERGE_C R11, RZ, R6, RZ ;  /* 0x00000006ff0b723e */ /* 0x001fe400048060ff */
[C---:B------:R-:W-:Y:S01]  /*d6b0*/  ISETP.LT.OR P3, PT, R35.reuse, 0xb9, !P0 ;  /* 0x000000b92300780c */ /* 0x040fe20004761670 */
[----:B------:R0:W-:Y:S01]  /*d6c0*/  @!P4 STG.E.U8 desc[UR18][R26.64+0xb1], R7 ;  /* 0x0000b1071a00c986 */ /* 0x0001e2000c101112 */
[----:B-1----:R-:W-:Y:S02]  /*d6d0*/  F2FP.SATFINITE.E5M2.F32.PACK_AB_MERGE_C R9, RZ, R4, RZ ;  /* 0x00000004ff09723e */ /* 0x002fe400048060ff */
[----:B------:R-:W-:Y:S01]  /*d6e0*/  ISETP.LT.OR P4, PT, R35, 0xba, !P0 ;  /* 0x000000ba2300780c */ /* 0x000fe20004781670 */
[----:B------:R1:W-:Y:S04]  /*d6f0*/  @!P6 STG.E.U8 desc[UR18][R24.64+0xb9], R5 ;  /* 0x0000b9051800e986 */ /* 0x0003e8000c101112 */
[----:B------:R2:W-:Y:S01]  /*d700*/  @!P5 STG.E.U8 desc[UR18][R24.64+0xb8], R11 ;  /* 0x0000b80b1800d986 */ /* 0x0005e2000c101112 */
[----:B------:R-:W-:Y:S01]  /*d710*/  FMUL R4, R227, UR20 ;  /* 0x00000014e3047c20 */ /* 0x000fe20008400000 */
[----:B------:R-:W-:-:S02]  /*d720*/  ISETP.LT.OR P5, PT, R35, 0xc1, !P1 ;  /* 0x000000c12300780c */ /* 0x000fc40004fa1670 */
[----:B0-----:R-:W-:Y:S02]  /*d730*/  F2FP.SATFINITE.E5M2.F32.PACK_AB_MERGE_C R7, RZ, R3, RZ ;  /* 0x00000003ff07723e */ /* 0x001fe400048060ff */
[----:B-1----:R-:W-:Y:S01]  /*d740*/  F2FP.SATFINITE.E5M2.F32.PACK_AB_MERGE_C R5, RZ, R0, RZ ;  /* 0x00000000ff05723e */ /* 0x002fe200048060ff */
[----:B----4-:R-:W-:Y:S01]  /*d750*/  FMUL R0, R222, UR20 ;  /* 0x00000014de007c20 */ /* 0x010fe20008400000 */
[----:B------:R-:W-:Y:S01]  /*d760*/  ISETP.LT.OR P6, PT, R35, 0xc2, !P1 ;  /* 0x000000c22300780c */ /* 0x000fe20004fc1670 */
[----:B------:R-:W4:Y:S01]  /*d770*/  LDL.LU R222, [R1+0x20] ;  /* 0x0000200001de7983 */ /* 0x000f220000300800 */
[----:B--2---:R-:W-:Y:S02]  /*d780*/  F2FP.SATFINITE.E5M2.F32.PACK_AB_MERGE_C R11, RZ, R2, RZ ;  /* 0x00000002ff0b723e */ /* 0x004fe400048060ff */
[----:B------:R-:W-:Y:S01]  /*d790*/  F2FP.SATFINITE.E5M2.F32.PACK_AB_MERGE_C R13, RZ, R0, RZ ;  /* 0x00000000ff0d723e */ /* 0x000fe200048060ff */
[----:B---3--:R-:W-:Y:S01]  /*d7a0*/  FMUL R0, R224, UR20 ;  /* 0x00000014e0007c20 */ /* 0x008fe20008400000 */
[----:B------:R-:W-:Y:S01]  /*d7b0*/  FMUL R2, R225, UR20 ;  /* 0x00000014e1027c20 */ /* 0x000fe20008400000 */
[----:B------:R-:W2:Y:S04]  /*d7c0*/  LDL.LU R224, [R1+0x24] ;  /* 0x0000240001e07983 */ /* 0x000ea80000300800 */
[----:B------:R-:W3:Y:S01]  /*d7d0*/  LDL.LU R225, [R1+0x28] ;  /* 0x0000280001e17983 */ /* 0x000ee20000300800 */
[----:B------:R-:W-:-:S03]  /*d7e0*/  FMUL R3, R226, UR20 ;  /* 0x00000014e2037c20 */ /* 0x000fc60008400000 */
[----:B------:R-:W3:Y:S04]  /*d7f0*/  LDL.LU R226, [R1+0x2c] ;  /* 0x00002c0001e27983 */ /* 0x000ee80000300800 */
[----:B------:R-:W3:Y:S04]  /*d800*/  LDL.LU R227, [R1+0x30] ;  /* 0x0000300001e37983 */ /* 0x000ee80000300800 */
[----:B------:R-:W-:Y:S01]  /*d810*/  @!P3 STG.E.U8 desc[UR18][R26.64+0xb8], R9 ;  /* 0x0000b8091a00b986 */ /* 0x000fe2000c101112 */
[----:B------:R-:W-:-:S03]  /*d820*/  ISETP.LT.OR P3, PT, R35, 0xc1, !P0 ;  /* 0x000000c12300780c */ /* 0x000fc60004761670 */
[----:B------:R0:W-:Y:S01]  /*d830*/  @!P4 STG.E.U8 desc[UR18][R26.64+0xb9], R7 ;  /* 0x0000b9071a00c986 */ /* 0x0001e2000c101112 */
[----:B------:R-:W-:-:S03]  /*d840*/  ISETP.LT.OR P4, PT, R35, 0xc2, !P0 ;  /* 0x000000c22300780c */ /* 0x000fc60004781670 */
[----:B------:R-:W-:Y:S01]  /*d850*/  @!P5 STG.E.U8 desc[UR18][R24.64+0xc0], R11 ;  /* 0x0000c00b1800d986 */ /* 0x000fe2000c101112 */
[----:B------:R-:W-:-:S03]  /*d860*/  ISETP.LT.OR P5, PT, R35, 0xc9, !P1 ;  /* 0x000000c92300780c */ /* 0x000fc60004fa1670 */
[----:B------:R1:W-:Y:S01]  /*d870*/  @!P6 STG.E.U8 desc[UR18][R24.64+0xc1], R5 ;  /* 0x0000c1051800e986 */ /* 0x0003e2000c101112 */
[----:B0-----:R-:W-:-:S03]  /*d880*/  F2FP.SATFINITE.E5M2.F32.PACK_AB_MERGE_C R7, RZ, R0, RZ ;  /* 0x00000000ff07723e */ /* 0x001fc600048060ff */
[----:B------:R-:W-:Y:S01]  /*d890*/  @!P3 STG.E.U8 desc[UR18][R26.64+0xc0], R13 ;  /* 0x0000c00d1a00b986 */ /* 0x000fe2000c101112 */
[C---:B------:R-:W-:Y:S02]  /*d8a0*/  ISETP.LT.OR P6, PT, R35.reuse, 0xca, !P1 ;  /* 0x000000ca2300780c */ /* 0x040fe40004fc1670 */
[----:B-1----:R-:W-:Y:S01]  /*d8b0*/  F2FP.SATFINITE.E5M2.F32.PACK_AB_MERGE_C R5, RZ, R2, RZ ;  /* 0x00000002ff05723e */ /* 0x002fe200048060ff */
[----:B------:R0:W-:Y:S01]  /*d8c0*/  @!P4 STG.E.U8 desc[UR18][R26.64+0xc1], R7 ;  /* 0x0000c1071a00c986 */ /* 0x0001e2000c101112 */
[C---:B------:R-:W-:Y:S02]  /*d8d0*/  ISETP.LT.OR P3, PT, R35.reuse, 0xc9, !P0 ;  /* 0x000000c92300780c */ /* 0x040fe40004761670 */
[C---:B------:R-:W-:Y:S01]  /*d8e0*/  ISETP.LT.OR P4, PT, R35.reuse, 0xca, !P0 ;  /* 0x000000ca2300780c */ /* 0x040fe20004781670 */
[----:B------:R1:W-:Y:S01]  /*d8f0*/  @!P5 STG.E.U8 desc[UR18][R24.64+0xc8], R5 ;  /* 0x0000c8051800d986 */ /* 0x0003e2000c101112 */
[----:B------:R-:W-:Y:S02]  /*d900*/  ISETP.LT.OR P5, PT, R35, 0xd1, !P1 ;  /* 0x000000d12300780c */ /* 0x000fe40004fa1670 */
[----:B------:R-:W-:-:S02]  /*d910*/  F2FP.SATFINITE.E5M2.F32.PACK_AB_MERGE_C R9, RZ, R3, RZ ;  /* 0x00000003ff09723e */ /* 0x000fc400048060ff */
[----:B------:R-:W-:-:S03]  /*d920*/  F2FP.SATFINITE.E5M2.F32.PACK_AB_MERGE_C R11, RZ, R4, RZ ;  /* 0x00000004ff0b723e */ /* 0x000fc600048060ff */
[----:B------:R1:W-:Y:S04]  /*d930*/  @!P6 STG.E.U8 desc[UR18][R24.64+0xc9], R9 ;  /* 0x0000c9091800e986 */ /* 0x0003e8000c101112 */
[----:B------:R-:W-:Y:S01]  /*d940*/  @!P3 STG.E.U8 desc[UR18][R26.64+0xc8], R11 ;  /* 0x0000c80b1a00b986 */ /* 0x000fe2000c101112 */
[----:B------:R-:W-:-:S03]  /*d950*/  FMUL R0, R220, UR20 ;  /* 0x00000014dc007c20 */ /* 0x000fc60008400000 */
[----:B------:R-:W3:Y:S02]  /*d960*/  LDL.LU R220, [R1+0x34] ;  /* 0x0000340001dc7983 */ /* 0x000ee40000300800 */
[----:B0-----:R-:W-:Y:S01]  /*d970*/  F2FP.SATFINITE.E5M2.F32.PACK_AB_MERGE_C R7, RZ, R0, RZ ;  /* 0x00000000ff07723e */ /* 0x001fe200048060ff */
[----:B------:R-:W-:Y:S02]  /*d980*/  FMUL R2, R221, UR20 ;  /* 0x00000014dd027c20 */ /* 0x000fe40008400000 */
[----:B------:R-:W3:Y:S03]  /*d990*/  LDL.LU R221, [R1+0x38] ;  /* 0x0000380001dd7983 */ /* 0x000ee60000300800 */
[----:B-1----:R-:W-:Y:S01]  /*d9a0*/  F2FP.SATFINITE.E5M2.F32.PACK_AB_MERGE_C R5, RZ, R2, RZ ;  /* 0x00000002ff05723e */ /* 0x002fe200048060ff */
[----:B------:R-:W-:Y:S04]  /*d9b0*/  @!P4 STG.E.U8 desc[UR18][R26.64+0xc9], R7 ;  /* 0x0000c9071a00c986 */ /* 0x000fe8000c101112 */
[----:B------:R0:W-:Y:S01]  /*d9c0*/  @!P5 STG.E.U8 desc[UR18][R24.64+0xd0], R5 ;  /* 0x0000d0051800d986 */ /* 0x0001e2000c101112 */
[----:B------:R-:W-:-:S03]  /*d9d0*/  FMUL R3, R223, UR20 ;  /* 0x00000014df037c20 */ /* 0x000fc60008400000 */
[----:B------:R-:W3:Y:S02]  /*d9e0*/  LDL.LU R223, [R1+0x3c] ;  /* 0x00003c0001df7983 */ /* 0x000ee40000300800 */
[----:B------:R-:W-:Y:S01]  /*d9f0*/  F2FP.SATFINITE.E5M2.F32.PACK_AB_MERGE_C R9, RZ, R3, RZ ;  /* 0x00000003ff09723e */ /* 0x000fe200048060ff */
[----:B----4-:R-:W-:Y:S02]  /*da00*/  FMUL R0, R222, UR20 ;  /* 0x00000014de007c20 */ /* 0x010fe40008400000 */
[----:B------:R-:W4:Y:S03]  /*da10*/  LDL.LU R222, [R1+0x40] ;  /* 0x0000400001de7983 */ /* 0x000f260000300800 */
[----:B------:R-:W-:Y:S01]  /*da20*/  F2FP.SATFINITE.E5M2.F32.PACK_AB_MERGE_C R13, RZ, R0, RZ ;  /* 0x00000000ff0d723e */ /* 0x000fe200048060ff */
[----:B--2---:R-:W-:Y:S02]  /*da30*/  FMUL R2, R224, UR20 ;  /* 0x00000014e0027c20 */ /* 0x004fe40008400000 */
[----:B------:R-:W2:Y:S01]  /*da40*/  LDL.LU R224, [R1+0x44] ;  /* 0x0000440001e07983 */ /* 0x000ea20000300800 */
[----:B---3--:R-:W-:-:S03]  /*da50*/  FMUL R0, R225, UR20 ;  /* 0x00000014e1007c20 */ /* 0x008fc60008400000 */
[----:B------:R-:W3:Y:S01]  /*da60*/  LDL.LU R225, [R1+0x48] ;  /* 0x0000480001e17983 */ /* 0x000ee20000300800 */
[----:B------:R-:W-:Y:S01]  /*da70*/  FMUL R3, R226, UR20 ;  /* 0x00000014e2037c20 */ /* 0x000fe20008400000 */
[----:B0-----:R-:W-:Y:S02]  /*da80*/  F2FP.SATFINITE.E5M2.F32.PACK_AB_MERGE_C R5, RZ, R0, RZ ;  /* 0x00000000ff05723e */ /* 0x001fe400048060ff */
[----:B------:R-:W3:Y:S01]  /*da90*/  LDL.LU R226, [R1+0x4c] ;  /* 0x00004c0001e27983 */ /* 0x000ee20000300800 */
[----:B------:R-:W-:-:S03]  /*daa0*/  FMUL R0, R227, UR20 ;  /* 0x00000014e3007c20 */ /* 0x000fc60008400000 */
[----:B------:R-:W3:Y:S01]  /*dab0*/  LDL.LU R227, [R1+0x50] ;  /* 0x0000500001e37983 */ /* 0x000ee20000300800 */
[C---:B------:R-:W-:Y:S02]  /*dac0*/  ISETP.LT.OR P6, PT, R35.reuse, 0xd2, !P1 ;  /* 0x000000d22300780c */ /* 0x040fe40004fc1670 */
[C---:B------:R-:W-:Y:S01]  /*dad0*/  ISETP.LT.OR P4, PT, R35.reuse, 0xd2, !P0 ;  /* 0x000000d22300780c */ /* 0x040fe20004781670 */
[----:B------:R-:W3:Y:S01]  /*dae0*/  LDL.LU R218, [R1+0x54] ;  /* 0x0000540001da7983 */ /* 0x000ee20000300800 */
[C---:B------:R-:W-:Y:S02]  /*daf0*/  ISETP.LT.OR P3, PT, R35.reuse, 0xd1, !P0 ;  /* 0x000000d12300780c */ /* 0x040fe40004761670 */
[----:B------:R-:W-:Y:S02]  /*db00*/  ISETP.LT.OR P5, PT, R35, 0xd9, !P1 ;  /* 0x000000d92300780c */ /* 0x000fe40004fa1670 */
[----:B------:R-:W-:Y:S02]  /*db10*/  F2FP.SATFINITE.E5M2.F32.PACK_AB_MERGE_C R7, RZ, R2, RZ ;  /* 0x00000002ff07723e */ /* 0x000fe400048060ff */
[----:B------:R-:W-:-:S03]  /*db20*/  F2FP.SATFINITE.E5M2.F32.PACK_AB_MERGE_C R11, RZ, R0, RZ ;  /* 0x00000000ff0b723e */ /* 0x000fc600048060ff */
[----:B------:R0:W-:Y:S01]  /*db30*/  @!P6 STG.E.U8 desc[UR18][R24.64+0xd1], R9 ;  /* 0x0000d1091800e986 */ /* 0x0001e2000c101112 */
[----:B------:R-:W-:-:S03]  /*db40*/  ISETP.LT.OR P6, PT, R35, 0xda, !P1 ;  /* 0x000000da2300780c */ /* 0x000fc60004fc1670 */
[----:B------:R-:W-:Y:S01]  /*db50*/  @!P4 STG.E.U8 desc[UR18][R26.64+0xd1], R7 ;  /* 0x0000d1071a00c986 */ /* 0x000fe2000c101112 */
[----:B------:R-:W-:-:S03]  /*db60*/  ISETP.LT.OR P4, PT, R35, 0xda, !P0 ;  /* 0x000000da2300780c */ /* 0x000fc60004781670 */
[----:B------:R-:W-:Y:S01]  /*db70*/  @!P3 STG.E.U8 desc[UR18][R26.64+0xd0], R13 ;  /* 0x0000d00d1a00b986 */ /* 0x000fe2000c101112 */
[----:B0-----:R-:W-:-:S03]  /*db80*/  F2FP.SATFINITE.E5M2.F32.PACK_AB_MERGE_C R9, RZ, R3, RZ ;  /* 0x00000003ff09723e */ /* 0x001fc600048060ff */
[----:B------:R0:W-:Y:S04]  /*db90*/  @!P5 STG.E.U8 desc[UR18][R24.64+0xd8], R5 ;  /* 0x0000d8051800d986 */ /* 0x0001e8000c101112 */
[----:B------:R1:W-:Y:S01]  /*dba0*/  @!P6 STG.E.U8 desc[UR18][R24.64+0xd9], R9 ;  /* 0x0000d9091800e986 */ /* 0x0003e2000c101112 */
[----:B------:R-:W-:-:S03]  /*dbb0*/  FMUL R0, R220, UR20 ;  /* 0x00000014dc007c20 */ /* 0x000fc60008400000 */
[----:B------:R-:W3:Y:S02]  /*dbc0*/  LDL.LU R220, [R1+0x58] ;  /* 0x0000580001dc7983 */ /* 0x000ee40000300800 */
[----:B0-----:R-:W-:Y:S01]  /*dbd0*/  F2FP.SATFINITE.E5M2.F32.PACK_AB_MERGE_C R5, RZ, R0, RZ ;  /* 0x00000000ff05723e */ /* 0x001fe200048060ff */
[----:B------:R-:W-:Y:S02]  /*dbe0*/  FMUL R2, R221, UR20 ;  /* 0x00000014dd027c20 */ /* 0x000fe40008400000 */
[----:B------:R-:W3:Y:S03]  /*dbf0*/  LDL.LU R221, [R1+0x5c] ;  /* 0x00005c0001dd7983 */ /* 0x000ee60000300800 */
[----:B------:R-:W-:Y:S01]  /*dc00*/  F2FP.SATFINITE.E5M2.F32.PACK_AB_MERGE_C R7, RZ, R2, RZ ;  /* 0x00000002ff07723e */ /* 0x000fe200048060ff */
[----:B------:R0:W-:Y:S01]  /*dc10*/  @!P4 STG.E.U8 desc[UR18][R26.64+0xd9], R5 ;  /* 0x0000d9051a00c986 */ /* 0x0001e2000c101112 */
[----:B------:R-:W-:-:S03]  /*dc20*/  FMUL R3, R223, UR20 ;  /* 0x00000014df037c20 */ /* 0x000fc60008400000 */
[----:B------:R-:W3:Y:S02]  /*dc30*/  LDL.LU R223, [R1+0x60] ;  /* 0x0000600001df7983 */ /* 0x000ee40000300800 */
[----:B-1----:R-:W-:Y:S01]  /*dc40*/  F2FP.SATFINITE.E5M2.F32.PACK_AB_MERGE_C R9, RZ, R3, RZ ;  /* 0x00000003ff09723e */ /* 0x002fe200048060ff */
[----:B----4-:R-:W-:Y:S02]  /*dc50*/  FMUL R4, R222, UR20 ;  /* 0x00000014de047c20 */ /* 0x010fe40008400000 */
[----:B------:R-:W4:Y:S01]  /*dc60*/  LDL.LU R222, [R1+0x64] ;  /* 0x0000640001de7983 */ /* 0x000f220000300800 */
[----:B--2---:R-:W-:-:S03]  /*dc70*/  FMUL R0, R224, UR20 ;  /* 0x00000014e0007c20 */ /* 0x004fc60008400000 */
[----:B------:R-:W2:Y:S01]  /*dc80*/  LDL.LU R224, [R1+0x68] ;  /* 0x0000680001e07983 */ /* 0x000ea20000300800 */
[----:B---3--:R-:W-:Y:S01]  /*dc90*/  FMUL R2, R225, UR20 ;  /* 0x00000014e1027c20 */ /* 0x008fe20008400000 */
[----:B0-----:R-:W-:Y:S02]  /*dca0*/  F2FP.SATFINITE.E5M2.F32.PACK_AB_MERGE_C R5, RZ, R0, RZ ;  /* 0x00000000ff05723e */ /* 0x001fe400048060ff */
[----:B------:R-:W3:Y:S01]  /*dcb0*/  LDL.LU R225, [R1+0x6c] ;  /* 0x00006c0001e17983 */ /* 0x000ee20000300800 */
[----:B------:R-:W-:-:S03]  /*dcc0*/  FMUL R3, R226, UR20 ;  /* 0x00000014e2037c20 */ /* 0x000fc60008400000 */
[----:B------:R-:W3:Y:S01]  /*dcd0*/  LDL.LU R226, [R1+0x70] ;  /* 0x0000700001e27983 */ /* 0x000ee20000300800 */
[----:B------:R-:W-:-:S03]  /*dce0*/  FMUL R0, R227, UR20 ;  /* 0x00000014e3007c20 */ /* 0x000fc60008400000 */
[----:B------:R-:W3:Y:S01]  /*dcf0*/  LDL.LU R227, [R1+0x74] ;  /* 0x0000740001e37983 */ /* 0x000ee20000300800 */
[C---:B------:R-:W-:Y:S02]  /*dd00*/  ISETP.LT.OR P3, PT, R35.reuse, 0xd9, !P0 ;  /* 0x000000d92300780c */ /* 0x040fe40004761670 */
[C---:B------:R-:W-:Y:S02]  /*dd10*/  ISETP.LT.OR P5, PT, R35.reuse, 0xe1, !P1 ;  /* 0x000000e12300780c */ /* 0x040fe40004fa1670 */
[C---:B------:R-:W-:Y:S02]  /*dd20*/  ISETP.LT.OR P6, PT, R35.reuse, 0xe2, !P1 ;  /* 0x000000e22300780c */ /* 0x040fe40004fc1670 */
[----:B------:R-:W-:-:S07]  /*dd30*/  ISETP.LT.OR P4, PT, R35, 0xe2, !P0 ;  /* 0x000000e22300780c */ /* 0x000fce0004781670 */
[----:B------:R-:W-:Y:S01]  /*dd40*/  @!P3 STG.E.U8 desc[UR18][R26.64+0xd8], R11 ;  /* 0x0000d80b1a00b986 */ /* 0x000fe2000c101112 */
[----:B------:R-:W-:-:S03]  /*dd50*/  ISETP.LT.OR P3, PT, R35, 0xe1, !P0 ;  /* 0x000000e12300780c */ /* 0x000fc60004761670 */
[----:B------:R0:W-:Y:S01]  /*dd60*/  @!P5 STG.E.U8 desc[UR18][R24.64+0xe0], R7 ;  /* 0x0000e0071800d986 */ /* 0x0001e2000c101112 */
[----:B------:R-:W-:-:S03]  /*dd70*/  ISETP.LT.OR P5, PT, R35, 0xe9, !P1 ;  /* 0x000000e92300780c */ /* 0x000fc60004fa1670 */
[----:B------:R1:W-:Y:S01]  /*dd80*/  @!P6 STG.E.U8 desc[UR18][R24.64+0xe1], R9 ;  /* 0x0000e1091800e986 */ /* 0x0003e2000c101112 */
[----:B------:R-:W-:Y:S02]  /*dd90*/  ISETP.LT.OR P6, PT, R35, 0xea, !P1 ;  /* 0x000000ea2300780c */ /* 0x000fe40004fc1670 */
[----:B------:R-:W-:Y:S01]  /*dda0*/  F2FP.SATFINITE.E5M2.F32.PACK_AB_MERGE_C R13, RZ, R4, RZ ;  /* 0x00000004ff0d723e */ /* 0x000fe200048060ff */
[----:B------:R1:W-:Y:S01]  /*ddb0*/  @!P4 STG.E.U8 desc[UR18][R26.64+0xe1], R5 ;  /* 0x0000e1051a00c986 */ /* 0x0003e2000c101112 */
[----:B0-----:R-:W-:-:S03]  /*ddc0*/  F2FP.SATFINITE.E5M2.F32.PACK_AB_MERGE_C R7, RZ, R2, RZ ;  /* 0x00000002ff07723e */ /* 0x001fc600048060ff */
[----:B------:R-:W-:Y:S01]  /*ddd0*/  @!P3 STG.E.U8 desc[UR18][R26.64+0xe0], R13 ;  /* 0x0000e00d1a00b986 */ /* 0x000fe2000c101112 */
[----:B-1----:R-:W-:-:S03]  /*dde0*/  F2FP.SATFINITE.E5M2.F32.PACK_AB_MERGE_C R9, RZ, R3, RZ ;  /* 0x00000003ff09723e */ /* 0x002fc600048060ff */
[----:B------:R0:W-:Y:S01]  /*ddf0*/  @!P5 STG.E.U8 desc[UR18][R24.64+0xe8], R7 ;  /* 0x0000e8071800d986 */ /* 0x0001e2000c101112 */
[C---:B------:R-:W-:Y:S02]  /*de00*/  ISETP.LT.OR P3, PT, R35.reuse, 0xe9, !P0 ;  /* 0x000000e92300780c */ /* 0x040fe40004761670 */
[C---:B------:R-:W-:Y:S01]  /*de10*/  ISETP.LT.OR P4, PT, R35.reuse, 0xea, !P0 ;  /* 0x000000ea2300780c */ /* 0x040fe20004781670 */
[----:B------:R1:W-:Y:S01]  /*de20*/  @!P6 STG.E.U8 desc[UR18][R24.64+0xe9], R9 ;  /* 0x0000e9091800e986 */ /* 0x0003e2000c101112 */
[C---:B------:R-:W-:Y:S01]  /*de30*/  ISETP.LT.OR P5, PT, R35.reuse, 0xf1, !P1 ;  /* 0x000000f12300780c */ /* 0x040fe20004fa1670 */
[----:B------:R-:W-:Y:S01]  /*de40*/  FMUL R2, R218, UR20 ;  /* 0x00000014da027c20 */ /* 0x000fe20008400000 */
[----:B------:R-:W-:Y:S02]  /*de50*/  ISETP.LT.OR P6, PT, R35, 0xf2, !P1 ;  /* 0x000000f22300780c */ /* 0x000fe40004fc1670 */
[----:B------:R-:W-:Y:S02]  /*de60*/  F2FP.SATFINITE.E5M2.F32.PACK_AB_MERGE_C R11, RZ, R0, RZ ;  /* 0x00000000ff0b723e */ /* 0x000fe400048060ff */
[----:B------:R-:W-:-:S03]  /*de70*/  F2FP.SATFINITE.E5M2.F32.PACK_AB_MERGE_C R5, RZ, R2, RZ ;  /* 0x00000002ff05723e */ /* 0x000fc600048060ff */
[----:B------:R-:W-:Y:S01]  /*de80*/  @!P3 STG.E.U8 desc[UR18][R26.64+0xe8], R11 ;  /* 0x0000e80b1a00b986 */ /* 0x000fe2000c101112 */
[----:B------:R-:W-:-:S03]  /*de90*/  ISETP.LT.OR P3, PT, R35, 0xf1, !P0 ;  /* 0x000000f12300780c */ /* 0x000fc60004761670 */
[----:B------:R-:W-:Y:S01]  /*dea0*/  @!P4 STG.E.U8 desc[UR18][R26.64+0xe9], R5 ;  /* 0x0000e9051a00c986 */ /* 0x000fe2000c101112 */
[C---:B------:R-:W-:Y:S02]  /*deb0*/  ISETP.LT.OR P4, PT, R35.reuse, 0xf9, !P1 ;  /* 0x000000f92300780c */ /* 0x040fe40004f81670 */
[----:B------:R-:W-:Y:S01]  /*dec0*/  ISETP.LT.OR P1, PT, R35, 0xfa, !P1 ;  /* 0x000000fa2300780c */ /* 0x000fe20004f21670 */
[----:B------:R-:W-:-:S05]  /*ded0*/  FMUL R0, R220, UR20 ;  /* 0x00000014dc007c20 */ /* 0x000fca0008400000 */
[----:B0-----:R-:W-:-:S05]  /*dee0*/  F2FP.SATFINITE.E5M2.F32.PACK_AB_MERGE_C R7, RZ, R0, RZ ;  /* 0x00000000ff07723e */ /* 0x001fca00048060ff */
[----:B------:R0:W-:Y:S01]  /*def0*/  @!P5 STG.E.U8 desc[UR18][R24.64+0xf0], R7 ;  /* 0x0000f0071800d986 */ /* 0x0001e2000c101112 */
[----:B------:R-:W-:-:S05]  /*df00*/  FMUL R3, R221, UR20 ;  /* 0x00000014dd037c20 */ /* 0x000fca0008400000 */
[----:B-1----:R-:W-:Y:S02]  /*df10*/  F2FP.SATFINITE.E5M2.F32.PACK_AB_MERGE_C R9, RZ, R3, RZ ;  /* 0x00000003ff09723e */ /* 0x002fe400048060ff */
[----:B------:R-:W-:-:S03]  /*df20*/  ISETP.LT.OR P5, PT, R35, 0xf2, !P0 ;  /* 0x000000f22300780c */ /* 0x000fc600047a1670 */
[----:B------:R1:W-:Y:S01]  /*df30*/  @!P6 STG.E.U8 desc[UR18][R24.64+0xf1], R9 ;  /* 0x0000f1091800e986 */ /* 0x0003e2000c101112 */
[C---:B------:R-:W-:Y:S02]  /*df40*/  ISETP.LT.OR P6, PT, R35.reuse, 0xf9, !P0 ;  /* 0x000000f92300780c */ /* 0x040fe400047c1670 */
[----:B------:R-:W-:Y:S01]  /*df50*/  ISETP.LT.OR P0, PT, R35, 0xfa, !P0 ;  /* 0x000000fa2300780c */ /* 0x000fe20004701670 */
[----:B------:R-:W-:-:S05]  /*df60*/  FMUL R0, R223, UR20 ;  /* 0x00000014df007c20 */ /* 0x000fca0008400000 */
[----:B------:R-:W-:-:S05]  /*df70*/  F2FP.SATFINITE.E5M2.F32.PACK_AB_MERGE_C R13, RZ, R0, RZ ;  /* 0x00000000ff0d723e */ /* 0x000fca00048060ff */
[----:B------:R0:W-:Y:S01]  /*df80*/  @!P3 STG.E.U8 desc[UR18][R26.64+0xf0], R13 ;  /* 0x0000f00d1a00b986 */ /* 0x0001e2000c101112 */
[----:B----4-:R-:W-:Y:S01]  /*df90*/  FMUL R0, R222, UR20 ;  /* 0x00000014de007c20 */ /* 0x010fe20008400000 */
[----:B--2---:R-:W-:Y:S01]  /*dfa0*/  FMUL R2, R224, UR20 ;  /* 0x00000014e0027c20 */ /* 0x004fe20008400000 */
[----:B---3--:R-:W-:-:S03]  /*dfb0*/  FMUL R3, R225, UR20 ;  /* 0x00000014e1037c20 */ /* 0x008fc60008400000 */
[----:B0-----:R-:W-:Y:S01]  /*dfc0*/  F2FP.SATFINITE.E5M2.F32.PACK_AB_MERGE_C R7, RZ, R0, RZ ;  /* 0x00000000ff07723e */ /* 0x001fe200048060ff */
[----:B------:R-:W-:Y:S01]  /*dfd0*/  FMUL R4, R226, UR20 ;  /* 0x00000014e2047c20 */ /* 0x000fe20008400000 */
[----:B------:R-:W-:Y:S01]  /*dfe0*/  FMUL R5, R227, UR20 ;  /* 0x00000014e3057c20 */ /* 0x000fe20008400000 */
[----:B-1----:R-:W-:Y:S02]  /*dff0*/  F2FP.SATFINITE.E5M2.F32.PACK_AB_MERGE_C R9, RZ, R2, RZ ;  /* 0x00000002ff09723e */ /* 0x002fe400048060ff */
[----:B------:R-:W-:Y:S02]  /*e000*/  F2FP.SATFINITE.E5M2.F32.PACK_AB_MERGE_C R3, RZ, R3, RZ ;  /* 0x00000003ff03723e */ /* 0x000fe400048060ff */
[----:B------:R-:W-:Y:S02]  /*e010*/  F2FP.SATFINITE.E5M2.F32.PACK_AB_MERGE_C R11, RZ, R4, RZ ;  /* 0x00000004ff0b723e */ /* 0x000fe400048060ff */
[----:B------:R-:W-:Y:S01]  /*e020*/  F2FP.SATFINITE.E5M2.F32.PACK_AB_MERGE_C R5, RZ, R5, RZ ;  /* 0x00000005ff05723e */ /* 0x000fe200048060ff */
[----:B------:R0:W-:Y:S04]  /*e030*/  @!P5 STG.E.U8 desc[UR18][R26.64+0xf1], R7 ;  /* 0x0000f1071a00d986 */ /* 0x0001e8000c101112 */
[----:B------:R0:W-:Y:S04]  /*e040*/  @!P4 STG.E.U8 desc[UR18][R24.64+0xf8], R9 ;  /* 0x0000f8091800c986 */ /* 0x0001e8000c101112 */
[----:B------:R0:W-:Y:S04]  /*e050*/  @!P1 STG.E.U8 desc[UR18][R24.64+0xf9], R3 ;  /* 0x0000f90318009986 */ /* 0x0001e8000c101112 */
[----:B------:R0:W-:Y:S04]  /*e060*/  @!P6 STG.E.U8 desc[UR18][R26.64+0xf8], R11 ;  /* 0x0000f80b1a00e986 */ /* 0x0001e8000c101112 */
[----:B------:R0:W-:Y:S02]  /*e070*/  @!P0 STG.E.U8 desc[UR18][R26.64+0xf9], R5 ;  /* 0x0000f9051a008986 */ /* 0x0001e4000c101112 */
.L_x_289:
[----:B------:R-:W-:Y:S05]  /*e080*/  BSYNC B0 ;  /* 0x0000000000007941 */ /* 0x000fea0003800000 */
.L_x_31:
[----:B0-----:R-:W2:Y:S04]  /*e090*/  LDL.LU R3, [R1+0x78] ;  /* 0x0000780001037983 */ /* 0x001ea80000300800 */
[----:B-----5:R-:W2:Y:S01]  /*e0a0*/  LDL.LU R2, [R1+0x7c] ;  /* 0x00007c0001027983 */ /* 0x020ea20000300800 */
[----:B------:R-:W-:Y:S01]  /*e0b0*/  ULDC UR6, c[0x0][0xc] ;  /* 0x0000030000067ab9 */ /* 0x000fe20000000800 */
[----:B------:R-:W-:Y:S01]  /*e0c0*/  ULDC UR7, c[0x0][0x10] ;  /* 0x0000040000077ab9 */ /* 0x000fe20000000800 */
[----:B------:R-:W2:Y:S01]  /*e0d0*/  LDC R5, c[0x0][0x14] ;  /* 0x00000500ff057b82 */ /* 0x000ea20000000800 */
[----:B------:R-:W-:Y:S01]  /*e0e0*/  UIMAD.WIDE.U32 UR6, UR6, UR7, URZ ;  /* 0x00000007060672a5 */ /* 0x000fe2000f8e003f */
[----:B------:R-:W-:Y:S01]  /*e0f0*/  PRMT R0, RZ, 0x7610, R0 ;  /* 0x00007610ff007816 */ /* 0x000fe20000000000 */
[----:B------:R-:W-:-:S04]  /*e100*/  UMOV UR22, 0xffffffff ;  /* 0xffffffff00167882 */ /* 0x000fc80000000000 */
[----:B--2---:R-:W-:-:S04]  /*e110*/  IMAD.WIDE.U32 R2, R5, UR6, R2 ;  /* 0x0000000605027c25 */ /* 0x004fc8000f8e0002 */
[----:B------:R-:W-:Y:S01]  /*e120*/  IMAD R5, R5, UR7, RZ ;  /* 0x0000000705057c24 */ /* 0x000fe2000f8e02ff */
[----:B------:R-:W-:Y:S01]  /*e130*/  ULDC.64 UR6, c[0x0][0x650] ;  /* 0x0001940000067ab9 */ /* 0x000fe20000000a00 */
[----:B------:R-:W-:Y:S01]  /*e140*/  IMAD.MOV.U32 R19, RZ, RZ, R2 ;  /* 0x000000ffff137224 */ /* 0x000fe200078e0002 */
[----:B------:R-:W-:Y:S01]  /*e150*/  ISETP.GE.U32.AND P0, PT, R2, UR6, PT ;  /* 0x0000000602007c0c */ /* 0x000fe2000bf06070 */
[----:B------:R-:W-:Y:S02]  /*e160*/  IMAD.IADD R22, R3, 0x1, R5 ;  /* 0x0000000103167824 */ /* 0x000fe400078e0205 */
[----:B------:R-:W-:-:S03]  /*e170*/  IMAD.MOV.U32 R2, RZ, RZ, -0x1 ;  /* 0xffffffffff027424 */ /* 0x000fc600078e00ff */
[----:B------:R0:W-:Y:S01]  /*e180*/  STL [R1+0x78], R22 ;  /* 0x0000781601007387 */ /* 0x0001e20000100800 */
[----:B------:R-:W-:-:S03]  /*e190*/  ISETP.GE.U32.AND.EX P0, PT, R22, UR7, PT, P0 ;  /* 0x0000000716007c0c */ /* 0x000fc6000bf06100 */
[----:B------:R0:W-:Y:S04]  /*e1a0*/  STL [R1+0x7c], R19 ;  /* 0x00007c1301007387 */ /* 0x0001e80000100800 */
[----:B------:R0:W-:Y:S06]  /*e1b0*/  STL [R1+0x80], R2 ;  /* 0x0000800201007387 */ /* 0x0001ec0000100800 */
[----:B------:R-:W-:Y:S05]  /*e1c0*/  @P0 BRA `(.L_x_290) ;  /* 0x00000004006c0947 */ /* 0x000fea0003800000 */
[----:B------:R-:W2:Y:S01]  /*e1d0*/  S2R R14, SR_CTAID.X ;  /* 0x00000000000e7919 */ /* 0x000ea20000002500 */
[----:B------:R-:W5:Y:S01]  /*e1e0*/  LDC.64 R8, c[0x0][0x628] ;  /* 0x00018a00ff087b82 */ /* 0x000f620000000a00 */
[----:B------:R-:W-:Y:S01]  /*e1f0*/  ULDC UR6, c[0x0][0x150] ;  /* 0x0000540000067ab9 */ /* 0x000fe20000000800 */
[----:B------:R-:W-:Y:S01]  /*e200*/  IMAD.MOV.U32 R6, RZ, RZ, R19 ;  /* 0x000000ffff067224 */ /* 0x000fe200078e0013 */
[----:B------:R-:W0:Y:S01]  /*e210*/  S2R R16, SR_CTAID.Y ;  /* 0x0000000000107919 */ /* 0x000e220000002600 */
[----:B------:R-:W-:-:S04]  /*e220*/  IMAD.MOV.U32 R7, RZ, RZ, R22 ;  /* 0x000000ffff077224 */ /* 0x000fc800078e0016 */
[----:B------:R-:W0:Y:S08]  /*e230*/  LDC R17, c[0x0][0x144] ;  /* 0x00005100ff117b82 */ /* 0x000e300000000800 */
[----:B------:R-:W0:Y:S08]  /*e240*/  LDC R10, c[0x0][0x630] ;  /* 0x00018c00ff0a7b82 */ /* 0x000e300000000800 */
[----:B------:R-:W0:Y:S01]  /*e250*/  LDC.64 R12, c[0x0][0x620] ;  /* 0x00018800ff0c7b82 */ /* 0x000e220000000a00 */
[----:B-----5:R-:W-:-:S04]  /*e260*/  ISETP.NE.U32.AND P0, PT, R8, RZ, PT ;  /* 0x000000ff0800720c */ /* 0x020fc80003f05070 */
[----:B------:R-:W-:Y:S02]  /*e270*/  ISETP.NE.AND.EX P0, PT, R9, RZ, PT, P0 ;  /* 0x000000ff0900720c */ /* 0x000fe40003f05300 */
[----:B--2---:R-:W-:-:S05]  /*e280*/  I2FP.F32.U32 R0, R14 ;  /* 0x0000000e00007245 */ /* 0x004fca0000201000 */
[----:B------:R-:W-:-:S04]  /*e290*/  FMUL R0, R0, UR6 ;  /* 0x0000000600007c20 */ /* 0x000fc80008400000 */
[----:B------:R2:W0:Y:S02]  /*e2a0*/  F2I.U32.TRUNC.NTZ R15, R0 ;  /* 0x00000000000f7305 */ /* 0x000424000020f000 */
[----:B------:R-:W-:Y:S05]  /*e2b0*/  @!P0 BRA `(.L_x_291) ;  /* 0x0000000000288947 */ /* 0x000fea0003800000 */
[----:B--2---:R-:W2:Y:S02]  /*e2c0*/  LDC R0, c[0x0][0x634] ;  /* 0x00018d00ff007b82 */ /* 0x004ea40000000800 */
[----:B--2---:R-:W-:-:S05]  /*e2d0*/  IADD3 R7, P0, R19, R0, RZ ;  /* 0x0000000013077210 */ /* 0x004fca0007f1e0ff */
[----:B------:R-:W-:-:S04]  /*e2e0*/  IMAD.X R11, RZ, RZ, R22, P0 ;  /* 0x000000ffff0b7224 */ /* 0x000fc800000e0616 */
[----:B0-----:R-:W-:-:S04]  /*e2f0*/  IMAD.WIDE.U32 R2, R11, R8, RZ ;  /* 0x000000080b027225 */ /* 0x001fc800078e00ff */
[----:B------:R-:W-:-:S04]  /*e300*/  IMAD.WIDE.U32 R4, P0, R7, R9, R2 ;  /* 0x0000000907047225 */ /* 0x000fc80007800002 */
[----:B------:R-:W-:-:S04]  /*e310*/  IMAD.WIDE.U32 R2, R7, R8, RZ ;  /* 0x0000000807027225 */ /* 0x000fc800078e00ff */
[----:B------:R-:W-:Y:S01]  /*e320*/  IMAD.X R7, RZ, RZ, RZ, P0 ;  /* 0x000000ffff077224 */ /* 0x000fe200000e06ff */
[----:B------:R-:W-:Y:S01]  /*e330*/  IADD3 RZ, P0, R3, R4, RZ ;  /* 0x0000000403ff7210 */ /* 0x000fe20007f1e0ff */
[----:B------:R-:W-:-:S04]  /*e340*/  IMAD.MOV.U32 R6, RZ, RZ, R5 ;  /* 0x000000ffff067224 */ /* 0x000fc800078e0005 */
[----:B------:R-:W-:-:S08]  /*e350*/  IMAD.WIDE.U32.X R6, R11, R9, R6, P0 ;  /* 0x000000090b067225 */ /* 0x000fd000000e0406 */
.L_x_291:
[-CC-:B0-----:R-:W-:Y:S01]  /*e360*/  SHF.R.U64 R24, R6, R10.reuse, R7.reuse ;  /* 0x0000000a06187219 */ /* 0x181fe20000001207 */
[----:B------:R-:W0:Y:S01]  /*e370*/  LDC.64 R20, c[0x0][0x640] ;  /* 0x00019000ff147b82 */ /* 0x000e220000000a00 */
[----:B--2---:R-:W-:Y:S01]  /*e380*/  SHF.R.U32.HI R0, RZ, R10, R7 ;  /* 0x0000000aff007219 */ /* 0x004fe20000011607 */
[----:B------:R-:W-:Y:S01]  /*e390*/  IMAD.MOV.U32 R2, RZ, RZ, R19 ;  /* 0x000000ffff027224 */ /* 0x000fe200078e0013 */
[----:B------:R-:W-:Y:S01]  /*e3a0*/  IADD3 R5, P0, RZ, -R24, RZ ;  /* 0x80000018ff057210 */ /* 0x000fe20007f1e0ff */
[----:B------:R-:W-:Y:S01]  /*e3b0*/  IMAD.MOV R15, RZ, RZ, -R15 ;  /* 0x000000ffff0f7224 */ /* 0x000fe200078e0a0f */
[----:B------:R-:W-:Y:S01]  /*e3c0*/  ULDC UR6, c[0x0][0x154] ;  /* 0x0000550000067ab9 */ /* 0x000fe20000000800 */
[----:B------:R-:W-:Y:S02]  /*e3d0*/  IMAD.MOV.U32 R7, RZ, RZ, 0x1 ;  /* 0x00000001ff077424 */ /* 0x000fe400078e00ff */
[----:B------:R-:W2:Y:S01]  /*e3e0*/  LDC R4, c[0x0][0x618] ;  /* 0x00018600ff047b82 */ /* 0x000ea20000000800 */
[----:B------:R-:W-:-:S02]  /*e3f0*/  IMAD.X R3, RZ, RZ, ~R0, P0 ;  /* 0x000000ffff037224 */ /* 0x000fc400000e0e00 */
[----:B------:R-:W-:Y:S02]  /*e400*/  IMAD R15, R17, R15, R14 ;  /* 0x0000000f110f7224 */ /* 0x000fe400078e020e */
[-C--:B------:R-:W-:Y:S02]  /*e410*/  IMAD R0, R3, R12.reuse, RZ ;  /* 0x0000000c03007224 */ /* 0x080fe400078e02ff */
[----:B------:R-:W-:Y:S01]  /*e420*/  IMAD.MOV.U32 R3, RZ, RZ, R22 ;  /* 0x000000ffff037224 */ /* 0x000fe200078e0016 */
[----:B------:R-:W5:Y:S01]  /*e430*/  LDC R6, c[0x0][0x608] ;  /* 0x00018200ff067b82 */ /* 0x000f620000000800 */
[----:B------:R-:W-:-:S04]  /*e440*/  IMAD.WIDE.U32 R2, R5, R12, R2 ;  /* 0x0000000c05027225 */ /* 0x000fc800078e0002 */
[----:B------:R-:W-:-:S03]  /*e450*/  IMAD R5, R5, R13, R0 ;  /* 0x0000000d05057224 */ /* 0x000fc600078e0200 */
[----:B------:R-:W1:Y:S01]  /*e460*/  LDC R18, c[0x0][0x658] ;  /* 0x00019600ff127b82 */ /* 0x000e620000000800 */
[----:B------:R-:W-:Y:S01]  /*e470*/  I2FP.F32.U32 R0, R16 ;  /* 0x0000001000007245 */ /* 0x000fe20000201000 */
[----:B------:R-:W-:Y:S01]  /*e480*/  IMAD.IADD R3, R3, 0x1, R5 ;  /* 0x0000000103037824 */ /* 0x000fe200078e0205 */
[----:B0-----:R-:W-:Y:S01]  /*e490*/  ISETP.NE.U32.AND P0, PT, R20, RZ, PT ;  /* 0x000000ff1400720c */ /* 0x001fe20003f05070 */
[----:B------:R-:W-:Y:S02]  /*e4a0*/  IMAD.MOV.U32 R5, RZ, RZ, -0x1 ;  /* 0xffffffffff057424 */ /* 0x000fe400078e00ff */
[----:B------:R-:W-:Y:S02]  /*e4b0*/  FMUL R0, R0, UR6 ;  /* 0x0000000600007c20 */ /* 0x000fe40008400000 */
[----:B------:R-:W0:Y:S01]  /*e4c0*/  LDC R13, c[0x0][0x148] ;  /* 0x00005200ff0d7b82 */ /* 0x000e220000000800 */
[----:B--2---:R-:W-:Y:S01]  /*e4d0*/  SHF.R.U64 R10, R2, R4, R3 ;  /* 0x00000004020a7219 */ /* 0x004fe20000001203 */
[----:B------:R2:W0:Y:S01]  /*e4e0*/  F2I.U32.TRUNC.NTZ R12, R0 ;  /* 0x00000000000c7305 */ /* 0x000422000020f000 */
[----:B------:R-:W-:-:S02]  /*e4f0*/  ISETP.NE.AND.EX P0, PT, R21, RZ, PT, P0 ;  /* 0x000000ff1500720c */ /* 0x000fc40003f05300 */
[----:B------:R-:W-:-:S03]  /*e500*/  SHF.R.U32.HI R3, RZ, R4, R3 ;  /* 0x00000004ff037219 */ /* 0x000fc60000011603 */
[----:B------:R-:W0:Y:S01]  /*e510*/  LDC R14, c[0x0][0x600] ;  /* 0x00018000ff0e7b82 */ /* 0x000e220000000800 */
[-CC-:B-----5:R-:W-:Y:S02]  /*e520*/  SHF.R.U64 R8, R10, R6.reuse, R3.reuse ;  /* 0x000000060a087219 */ /* 0x1a0fe40000001203 */
[----:B------:R-:W-:-:S05]  /*e530*/  SHF.R.U32.HI R3, RZ, R6, R3 ;  /* 0x00000006ff037219 */ /* 0x000fca0000011603 */
[----:B------:R-:W0:Y:S01]  /*e540*/  LDC R19, c[0x0][0x648] ;  /* 0x00019200ff137b82 */ /* 0x000e220000000800 */
[-CC-:B-1----:R-:W-:Y:S02]  /*e550*/  SHF.R.U64 R11, R8, R18.reuse, R3.reuse ;  /* 0x00000012080b7219 */ /* 0x182fe40000001203 */
[-C--:B------:R-:W-:Y:S02]  /*e560*/  SHF.L.U32 R5, R5, R18.reuse, RZ ;  /* 0x0000001205057219 */ /* 0x080fe400000006ff */
[-C--:B------:R-:W-:Y:S01]  /*e570*/  SHF.R.U32.HI R3, RZ, R18.reuse, R3 ;  /* 0x00000012ff037219 */ /* 0x080fe20000011603 */
[----:B------:R-:W-:Y:S01]  /*e580*/  IMAD.MOV.U32 R2, RZ, RZ, R11 ;  /* 0x000000ffff027224 */ /* 0x000fe200078e000b */
[----:B------:R-:W-:Y:S01]  /*e590*/  SHF.L.U32 R34, R7, R18, RZ ;  /* 0x0000001207227219 */ /* 0x000fe200000006ff */
[----:B------:R-:W1:Y:S01]  /*e5a0*/  LDC R22, c[0x0][0x638] ;  /* 0x00018e00ff167b82 */ /* 0x000e620000000800 */
[----:B------:R-:W-:-:S07]  /*e5b0*/  LOP3.LUT R17, RZ, R5, RZ, 0x33, !PT ;  /* 0x00000005ff117212 */ /* 0x000fce00078e33ff */
[----:B------:R-:W0:Y:S01]  /*e5c0*/  LDC R23, c[0x0][0x610] ;  /* 0x00018400ff177b82 */ /* 0x000e220000000800 */
[----:B--2---:R-:W-:Y:S05]  /*e5d0*/  @!P0 BRA `(.L_x_292) ;  /* 0x0000000000288947 */ /* 0x004fea0003800000 */
[----:B------:R-:W2:Y:S02]  /*e5e0*/  LDC R0, c[0x0][0x64c] ;  /* 0x00019300ff007b82 */ /* 0x000ea40000000800 */
[----:B--2---:R-:W-:-:S05]  /*e5f0*/  IADD3 R7, P0, R11, R0, RZ ;  /* 0x000000000b077210 */ /* 0x004fca0007f1e0ff */
        /* <DEDUP_REMOVED lines=8> */
.L_x_292:
[----:B0-----:R-:W-:Y:S01]  /*e680*/  SHF.R.U64 R0, R2, R19, R3 ;  /* 0x0000001302007219 */ /* 0x001fe20000001203 */
[----:B------:R-:W-:Y:S01]  /*e690*/  VIADD R3, R14, 0xffffffff ;  /* 0xffffffff0e037836 */ /* 0x000fe20000000000 */
[----:B------:R-:W-:Y:S01]  /*e6a0*/  LOP3.LUT R5, R8, R17, RZ, 0xc0, !PT ;  /* 0x0000001108057212 */ /* 0x000fe200078ec0ff */
[----:B------:R-:W-:Y:S01]  /*e6b0*/  IMAD.MOV R12, RZ, RZ, -R12 ;  /* 0x000000ffff0c7224 */ /* 0x000fe200078e0a0c */
[----:B------:R-:W-:Y:S01]  /*e6c0*/  R2UR UR22, R24 ;  /* 0x00000000181672ca */ /* 0x000fe200000e0000 */
[----:B------:R-:W-:Y:S01]  /*e6d0*/  IMAD.MOV R2, RZ, RZ, -R0 ;  /* 0x000000ffff027224 */ /* 0x000fe200078e0a00 */
[----:B------:R-:W-:Y:S01]  /*e6e0*/  LOP3.LUT R3, R10, R3, RZ, 0xc0, !PT ;  /* 0x000000030a037212 */ /* 0x000fe200078ec0ff */
[----:B------:R-:W-:Y:S02]  /*e6f0*/  IMAD R34, R34, R0, R5 ;  /* 0x0000000022227224 */ /* 0x000fe400078e0205 */
[----:B------:R-:W-:Y:S02]  /*e700*/  @P2 IMAD R15, R13, R12, R16 ;  /* 0x0000000c0d0f2224 */ /* 0x000fe400078e0210 */
[----:B-1----:R-:W-:-:S02]  /*e710*/  IMAD R0, R2, R22, R11 ;  /* 0x0000001602007224 */ /* 0x002fc400078e020b */
[----:B------:R-:W-:Y:S02]  /*e720*/  IMAD R34, R34, R23, R15 ;  /* 0x0000001722227224 */ /* 0x000fe400078e020f */
[----:B------:R-:W-:Y:S02]  /*e730*/  IMAD R3, R0, R14, R3 ;  /* 0x0000000e00037224 */ /* 0x000fe400078e0203 */
[----:B------:R-:W-:-:S03]  /*e740*/  IMAD.MOV.U32 R0, RZ, RZ, 0x1 ;  /* 0x00000001ff007424 */ /* 0x000fc600078e00ff */
[----:B------:R-:W-:Y:S02]  /*e750*/  SEL R2, R3, R34, !P2 ;  /* 0x0000002203027207 */ /* 0x000fe40005000000 */
[----:B------:R-:W-:-:S03]  /*e760*/  SEL R34, R34, R3, !P2 ;  /* 0x0000000322227207 */ /* 0x000fc60005000000 */
[----:B------:R2:W-:Y:S04]  /*e770*/  STL [R1+0x80], R2 ;  /* 0x0000800201007387 */ /* 0x0005e80000100800 */
.L_x_290:
[----:B------:R0:W-:Y:S01]  /*e780*/  STL [R1+0x84], R34 ;  /* 0x0000842201007387 */ /* 0x0001e20000100800 */
[----:B------:R-:W-:-:S13]  /*e790*/  LOP3.LUT P0, RZ, R0, 0xff, RZ, 0xc0, !PT ;  /* 0x000000ff00ff7812 */ /* 0x000fda000780c0ff */
[----:B0-----:R-:W-:Y:S05]  /*e7a0*/  @P0 BRA `(.L_x_293) ;  /* 0xffffff2800140947 */ /* 0x001fea000383ffff */
[----:B------:R-:W-:Y:S05]  /*e7b0*/  EXIT ;  /* 0x000000000000794d */ /* 0x000fea0003800000 */
.L_x_3:
[----:B------:R-:W2:Y:S01]  /*e7c0*/  LDL R16, [R1+0x7c] ;  /* 0x00007c0001107983 */ /* 0x000ea20000100800 */
[----:B------:R-:W-:-:S03]  /*e7d0*/  ULDC.64 UR4, c[0x0][0x650] ;  /* 0x0001940000047ab9 */ /* 0x000fc60000000a00 */
[----:B------:R-:W3:Y:S01]  /*e7e0*/  LDL R17, [R1+0x78] ;  /* 0x0000780001117983 */ /* 0x000ee20000100800 */
[----:B------:R-:W-:Y:S01]  /*e7f0*/  PRMT R4, RZ, 0x7610, R4 ;  /* 0x00007610ff047816 */ /* 0x000fe20000000004 */
[----:B------:R-:W-:Y:S02]  /*e800*/  IMAD.MOV.U32 R5, RZ, RZ, -0x1 ;  /* 0xffffffffff057424 */ /* 0x000fe400078e00ff */
[----:B------:R-:W-:Y:S02]  /*e810*/  IMAD.MOV.U32 R6, RZ, RZ, -0x1 ;  /* 0xffffffffff067424 */ /* 0x000fe400078e00ff */
[----:B------:R-:W-:Y:S01]  /*e820*/  IMAD.MOV.U32 R11, RZ, RZ, -0x1 ;  /* 0xffffffffff0b7424 */ /* 0x000fe200078e00ff */
[----:B--2---:R-:W-:-:S04]  /*e830*/  ISETP.GE.U32.AND P0, PT, R16, UR4, PT ;  /* 0x0000000410007c0c */ /* 0x004fc8000bf06070 */
[----:B---3--:R-:W-:-:S13]  /*e840*/  ISETP.GE.U32.AND.EX P0, PT, R17, UR5, PT, P0 ;  /* 0x0000000511007c0c */ /* 0x008fda000bf06100 */
[----:B------:R-:W-:Y:S05]  /*e850*/  @P0 BRA `(.L_x_294) ;  /* 0x00000004005c0947 */ /* 0x000fea0003800000 */
        /* <DEDUP_REMOVED lines=18> */
.L_x_295:
[-CC-:B------:R-:W-:Y:S01]  /*e980*/  SHF.R.U64 R11, R8, R12.reuse, R9.reuse ;  /* 0x0000000c080b7219 */ /* 0x180fe20000001209 */
[----:B------:R-:W0:Y:S01]  /*e990*/  LDC.64 R20, c[0x0][0x640] ;  /* 0x00019000ff147b82 */ /* 0x000e220000000a00 */
[----:B------:R-:W-:Y:S01]  /*e9a0*/  SHF.R.U32.HI R3, RZ, R12, R9 ;  /* 0x0000000cff037219 */ /* 0x000fe20000011609 */
[----:B------:R-:W-:Y:S01]  /*e9b0*/  ULDC UR4, c[0x0][0x150] ;  /* 0x0000540000047ab9 */ /* 0x000fe20000000800 */
[----:B------:R-:W-:Y:S01]  /*e9c0*/  IADD3 R7, P0, RZ, -R11, RZ ;  /* 0x8000000bff077210 */ /* 0x000fe20007f1e0ff */
[----:B------:R-:W-:Y:S01]  /*e9d0*/  IMAD.MOV.U32 R4, RZ, RZ, R16 ;  /* 0x000000ffff047224 */ /* 0x000fe200078e0010 */
[----:B------:R-:W-:Y:S01]  /*e9e0*/  I2FP.F32.U32 R6, R2 ;  /* 0x0000000200067245 */ /* 0x000fe20000201000 */
[----:B------:R-:W-:Y:S02]  /*e9f0*/  IMAD.MOV.U32 R5, RZ, RZ, R17 ;  /* 0x000000ffff057224 */ /* 0x000fe400078e0011 */
[----:B------:R-:W1:Y:S01]  /*ea00*/  LDC R10, c[0x0][0x618] ;  /* 0x00018600ff0a7b82 */ /* 0x000e620000000800 */
[----:B------:R-:W-:-:S02]  /*ea10*/  IMAD.X R3, RZ, RZ, ~R3, P0 ;  /* 0x000000ffff037224 */ /* 0x000fc400000e0e03 */
[----:B------:R-:W-:Y:S01]  /*ea20*/  FMUL R9, R6, UR4 ;  /* 0x0000000406097c20 */ /* 0x000fe20008400000 */
[----:B------:R-:W-:Y:S01]  /*ea30*/  IMAD.WIDE.U32 R4, R7, R14, R4 ;  /* 0x0000000e07047225 */ /* 0x000fe200078e0004 */
[----:B------:R-:W-:-:S03]  /*ea40*/  ULDC UR4, c[0x0][0x154] ;  /* 0x0000550000047ab9 */ /* 0x000fc60000000800 */
[----:B------:R-:W-:Y:S01]  /*ea50*/  IMAD R6, R3, R14, RZ ;  /* 0x0000000e03067224 */ /* 0x000fe200078e02ff */
[----:B------:R-:W2:Y:S01]  /*ea60*/  LDC R13, c[0x0][0x144] ;  /* 0x00005100ff0d7b82 */ /* 0x000ea20000000800 */
[----:B------:R-:W3:Y:S02]  /*ea70*/  F2I.U32.TRUNC.NTZ R9, R9 ;  /* 0x0000000900097305 */ /* 0x000ee4000020f000 */
[----:B------:R-:W-:Y:S02]  /*ea80*/  IMAD R3, R7, R15, R6 ;  /* 0x0000000f07037224 */ /* 0x000fe400078e0206 */
[----:B------:R-:W-:Y:S02]  /*ea90*/  IMAD.MOV.U32 R6, RZ, RZ, -0x1 ;  /* 0xffffffffff067424 */ /* 0x000fe400078e00ff */
[----:B------:R-:W-:Y:S01]  /*eaa0*/  IMAD.IADD R3, R5, 0x1, R3 ;  /* 0x0000000105037824 */ /* 0x000fe200078e0203 */
[----:B------:R-:W4:Y:S01]  /*eab0*/  LDC R12, c[0x0][0x608] ;  /* 0x00018200ff0c7b82 */ /* 0x000f220000000800 */
[----:B------:R-:W-:-:S02]  /*eac0*/  I2FP.F32.U32 R5, R0 ;  /* 0x0000000000057245 */ /* 0x000fc40000201000 */
[----:B0-----:R-:W-:-:S03]  /*ead0*/  ISETP.NE.U32.AND P0, PT, R20, RZ, PT ;  /* 0x000000ff1400720c */ /* 0x001fc60003f05070 */
[----:B------:R-:W-:Y:S01]  /*eae0*/  FMUL R5, R5, UR4 ;  /* 0x0000000405057c20 */ /* 0x000fe20008400000 */
[----:B------:R-:W-:Y:S01]  /*eaf0*/  ISETP.NE.AND.EX P0, PT, R21, RZ, PT, P0 ;  /* 0x000000ff1500720c */ /* 0x000fe20003f05300 */
[----:B------:R-:W0:Y:S01]  /*eb00*/  LDC R7, c[0x0][0x658] ;  /* 0x00019600ff077b82 */ /* 0x000e220000000800 */
[-C--:B-1----:R-:W-:Y:S01]  /*eb10*/  SHF.R.U64 R8, R4, R10.reuse, R3 ;  /* 0x0000000a04087219 */ /* 0x082fe20000001203 */
[----:B---3--:R-:W-:Y:S01]  /*eb20*/  IMAD.MOV R4, RZ, RZ, -R9 ;  /* 0x000000ffff047224 */ /* 0x008fe200078e0a09 */
[----:B------:R-:W-:Y:S02]  /*eb30*/  SHF.R.U32.HI R3, RZ, R10, R3 ;  /* 0x0000000aff037219 */ /* 0x000fe40000011603 */
[----:B------:R1:W3:Y:S03]  /*eb40*/  F2I.U32.TRUNC.NTZ R10, R5 ;  /* 0x00000005000a7305 */ /* 0x0002e6000020f000 */
[----:B------:R-:W1:Y:S01]  /*eb50*/  LDC R17, c[0x0][0x148] ;  /* 0x00005200ff117b82 */ /* 0x000e620000000800 */
[----:B--2---:R-:W-:-:S02]  /*eb60*/  IMAD R19, R13, R4, R2 ;  /* 0x000000040d137224 */ /* 0x004fc400078e0202 */
[----:B------:R-:W-:-:S05]  /*eb70*/  IMAD.MOV.U32 R4, RZ, RZ, 0x1 ;  /* 0x00000001ff047424 */ /* 0x000fca00078e00ff */
[----:B------:R-:W2:Y:S01]  /*eb80*/  LDC R14, c[0x0][0x600] ;  /* 0x00018000ff0e7b82 */ /* 0x000ea20000000800 */
[-CC-:B----4-:R-:W-:Y:S02]  /*eb90*/  SHF.R.U64 R13, R8, R12.reuse, R3.reuse ;  /* 0x0000000c080d7219 */ /* 0x190fe40000001203 */
[----:B------:R-:W-:-:S05]  /*eba0*/  SHF.R.U32.HI R2, RZ, R12, R3 ;  /* 0x0000000cff027219 */ /* 0x000fca0000011603 */
[----:B------:R-:W4:Y:S01]  /*ebb0*/  LDC R16, c[0x0][0x648] ;  /* 0x00019200ff107b82 */ /* 0x000f220000000800 */
[-CC-:B0-----:R-:W-:Y:S02]  /*ebc0*/  SHF.R.U64 R15, R13, R7.reuse, R2.reuse ;  /* 0x000000070d0f7219 */ /* 0x181fe40000001202 */
[-C--:B------:R-:W-:Y:S02]  /*ebd0*/  SHF.L.U32 R6, R6, R7.reuse, RZ ;  /* 0x0000000706067219 */ /* 0x080fe400000006ff */
[-C--:B------:R-:W-:Y:S01]  /*ebe0*/  SHF.R.U32.HI R3, RZ, R7.reuse, R2 ;  /* 0x00000007ff037219 */ /* 0x080fe20000011602 */
[----:B------:R-:W-:Y:S01]  /*ebf0*/  IMAD.MOV.U32 R2, RZ, RZ, R15 ;  /* 0x000000ffff027224 */ /* 0x000fe200078e000f */
[----:B------:R-:W-:Y:S01]  /*ec00*/  SHF.L.U32 R12, R4, R7, RZ ;  /* 0x00000007040c7219 */ /* 0x000fe200000006ff */
[----:B------:R-:W0:Y:S01]  /*ec10*/  LDC R18, c[0x0][0x638] ;  /* 0x00018e00ff127b82 */ /* 0x000e220000000800 */
[----:B------:R-:W-:-:S07]  /*ec20*/  LOP3.LUT R22, RZ, R6, RZ, 0x33, !PT ;  /* 0x00000006ff167212 */ /* 0x000fce00078e33ff */
        /* <DEDUP_REMOVED lines=12> */
.L_x_296:
[----:B----4-:R-:W-:Y:S01]  /*ecf0*/  SHF.R.U64 R3, R2, R16, R3 ;  /* 0x0000001002037219 */ /* 0x010fe20000001203 */
[----:B--2---:R-:W-:Y:S01]  /*ed00*/  VIADD R5, R14, 0xffffffff ;  /* 0xffffffff0e057836 */ /* 0x004fe20000000000 */
[----:B------:R-:W-:Y:S01]  /*ed10*/  LOP3.LUT R2, R13, R22, RZ, 0xc0, !PT ;  /* 0x000000160d027212 */ /* 0x000fe200078ec0ff */
[----:B------:R-:W-:Y:S02]  /*ed20*/  IMAD.MOV R10, RZ, RZ, -R10 ;  /* 0x000000ffff0a7224 */ /* 0x000fe400078e0a0a */
[----:B------:R-:W-:Y:S02]  /*ed30*/  IMAD.MOV R4, RZ, RZ, -R3 ;  /* 0x000000ffff047224 */ /* 0x000fe400078e0a03 */
[----:B------:R-:W-:Y:S01]  /*ed40*/  IMAD R2, R12, R3, R2 ;  /* 0x000000030c027224 */ /* 0x000fe200078e0202 */
[----:B------:R-:W-:Y:S01]  /*ed50*/  LOP3.LUT R3, R8, R5, RZ, 0xc0, !PT ;  /* 0x0000000508037212 */ /* 0x000fe200078ec0ff */
[----:B------:R-:W-:Y:S02]  /*ed60*/  @P2 IMAD R19, R17, R10, R0 ;  /* 0x0000000a11132224 */ /* 0x000fe400078e0200 */
[----:B0-----:R-:W-:-:S02]  /*ed70*/  IMAD R0, R4, R18, R15 ;  /* 0x0000001204007224 */ /* 0x001fc400078e020f */
[----:B------:R-:W-:Y:S02]  /*ed80*/  IMAD R5, R2, R23, R19 ;  /* 0x0000001702057224 */ /* 0x000fe400078e0213 */
[----:B------:R-:W-:Y:S02]  /*ed90*/  IMAD R0, R0, R14, R3 ;  /* 0x0000000e00007224 */ /* 0x000fe400078e0203 */
[----:B------:R-:W-:-:S03]  /*eda0*/  IMAD.MOV.U32 R4, RZ, RZ, 0x1 ;  /* 0x00000001ff047424 */ /* 0x000fc600078e00ff */
[----:B------:R-:W-:Y:S02]  /*edb0*/  SEL R6, R0, R5, !P2 ;  /* 0x0000000500067207 */ /* 0x000fe40005000000 */
[----:B------:R-:W-:-:S07]  /*edc0*/  SEL R5, R5, R0, !P2 ;  /* 0x0000000005057207 */ /* 0x000fce0005000000 */
.L_x_294:
[----:B------:R-:W-:-:S08]  /*edd0*/  NOP ;  /* 0x0000000000007918 */ /* 0x000fd00000000000 */
[----:B------:R-:W0:-:S00]  /*ede0*/  USETMAXREG.DEALLOC.CTAPOOL 0x28 ;  /* 0x00000028000079c8 */ /* 0x000e0000080e0500 */
[----:B------:R-:W-:-:S13]  /*edf0*/  ISETP.NE.AND P0, PT, RZ, UR8, PT ;  /* 0x00000008ff007c0c */ /* 0x000fda000bf05270 */
[----:B------:R-:W-:Y:S05]  /*ee00*/  @P0 EXIT ;  /* 0x000000000000094d */ /* 0x000fea0003800000 */
[----:B0-----:R-:W-:Y:S01]  /*ee10*/  LOP3.LUT P0, RZ, R4, 0xff, RZ, 0xc0, !PT ;  /* 0x000000ff04ff7812 */ /* 0x001fe2000780c0ff */
[----:B------:R-:W-:Y:S02]  /*ee20*/  IMAD.MOV.U32 R0, RZ, RZ, 0x1 ;  /* 0x00000001ff007424 */ /* 0x000fe400078e00ff */
[----:B------:R-:W-:-:S10]  /*ee30*/  IMAD.MOV.U32 R8, RZ, RZ, RZ ;  /* 0x000000ffff087224 */ /* 0x000fd400078e00ff */
[----:B------:R-:W-:Y:S05]  /*ee40*/  @!P0 BRA `(.L_x_297) ;  /* 0x0000000c00508947 */ /* 0x000fea0003800000 */
[----:B------:R-:W0:Y:S01]  /*ee50*/  S2R R2, SR_TID.X ;  /* 0x0000000000027919 */ /* 0x000e220000002100 */
[----:B------:R-:W-:Y:S01]  /*ee60*/  ULDC UR4, c[0x0][0x28c] ;  /* 0x0000a30000047ab9 */ /* 0x000fe20000000800 */
[----:B------:R-:W-:Y:S01]  /*ee70*/  ULDC UR6, c[0x0][0x658] ;  /* 0x0001960000067ab9 */ /* 0x000fe20000000800 */
[----:B------:R-:W-:Y:S01]  /*ee80*/  UIADD3 UR10, UR4, 0x1f, URZ ;  /* 0x0000001f040a7890 */ /* 0x000fe2000fffe03f */
[----:B------:R-:W-:Y:S01]  /*ee90*/  BSSY B0, `(.L_x_297) ;  /* 0x00000cf000007945 */ /* 0x000fe20003800000 */
[----:B------:R-:W-:Y:S01]  /*eea0*/  UMOV UR7, 0xffffffff ;  /* 0xffffffff00077882 */ /* 0x000fe20000000000 */
[----:B------:R-:W-:Y:S01]  /*eeb0*/  ULDC UR5, c[0x0][0x600] ;  /* 0x0001800000057ab9 */ /* 0x000fe20000000800 */
[----:B------:R-:W-:Y:S01]  /*eec0*/  UMOV UR9, 0x1 ;  /* 0x0000000100097882 */ /* 0x000fe20000000000 */
[----:B------:R-:W-:Y:S01]  /*eed0*/  USHF.L.U32 UR7, UR7, UR6, URZ ;  /* 0x0000000607077299 */ /* 0x000fe2000800063f */
[----:B------:R-:W-:Y:S01]  /*eee0*/  IMAD.MOV.U32 R9, RZ, RZ, 0x1 ;  /* 0x00000001ff097424 */ /* 0x000fe200078e00ff */
[----:B------:R-:W-:Y:S01]  /*eef0*/  UIADD3 UR4, UR5, -0x1, URZ ;  /* 0xffffffff05047890 */ /* 0x000fe2000fffe03f */
[----:B------:R-:W-:Y:S01]  /*ef00*/  IMAD.MOV.U32 R0, RZ, RZ, 0x1 ;  /* 0x00000001ff007424 */ /* 0x000fe200078e00ff */
[----:B------:R-:W-:Y:S01]  /*ef10*/  USHF.R.S32.HI UR11, URZ, 0x1f, UR10 ;  /* 0x0000001f3f0b7899 */ /* 0x000fe2000801140a */
[----:B------:R-:W-:Y:S01]  /*ef20*/  IMAD.MOV.U32 R8, RZ, RZ, RZ ;  /* 0x000000ffff087224 */ /* 0x000fe200078e00ff */
[----:B------:R-:W-:Y:S01]  /*ef30*/  ULDC UR8, c[0x0][0xc] ;  /* 0x0000030000087ab9 */ /* 0x000fe20000000800 */
[----:B------:R-:W-:-:S02]  /*ef40*/  USHF.L.U32 UR5, UR9, UR6, URZ ;  /* 0x0000000609057299 */ /* 0x000fc4000800063f */
[----:B------:R-:W-:Y:S01]  /*ef50*/  ULEA.HI UR11, UR11, UR10, URZ, 0x5 ;  /* 0x0000000a0b0b7291 */ /* 0x000fe2000f8f283f */
[----:B------:R-:W-:Y:S01]  /*ef60*/  ULDC UR9, c[0x0][0x10] ;  /* 0x0000040000097ab9 */ /* 0x000fe20000000800 */
[----:B------:R-:W-:Y:S02]  /*ef70*/  ULOP3.LUT UR6, URZ, UR7, URZ, 0x33, !UPT ;  /* 0x000000073f067292 */ /* 0x000fe4000f8e333f */
[----:B------:R-:W-:Y:S01]  /*ef80*/  UIMAD.WIDE.U32 UR8, UR8, UR9, URZ ;  /* 0x00000009080872a5 */ /* 0x000fe2000f8e003f */
[----:B------:R-:W-:Y:S01]  /*ef90*/  ULDC UR7, c[0x0][0x14] ;  /* 0x0000050000077ab9 */ /* 0x000fe20000000800 */
[----:B------:R-:W-:Y:S02]  /*efa0*/  USHF.R.S32.HI UR20, URZ, 0x5, UR11 ;  /* 0x000000053f147899 */ /* 0x000fe4000801140b */
[----:B------:R-:W-:Y:S02]  /*efb0*/  UIMAD.WIDE.U32 UR22, UR8, UR7, URZ ;  /* 0x00000007081672a5 */ /* 0x000fe4000f8e003f */
[----:B------:R-:W-:-:S02]  /*efc0*/  UIMAD UR18, UR9, UR7, URZ ;  /* 0x00000007091272a4 */ /* 0x000fc4000f8e023f */
[----:B------:R-:W-:Y:S01]  /*efd0*/  ULOP3.LUT UR26, UR13, 0x2, URZ, 0xfc, !UPT ;  /* 0x000000020d1a7892 */ /* 0x000fe2000f8efc3f */
[C---:B0-----:R-:W-:Y:S01]  /*efe0*/  LOP3.LUT P3, RZ, R2.reuse, 0x7f, RZ, 0xc0, !PT ;  /* 0x0000007f02ff7812 */ /* 0x041fe2000786c0ff */
[----:B------:R-:W-:Y:S01]  /*eff0*/  UIADD3 UR18, UR23, UR18, URZ ;  /* 0x0000001217127290 */ /* 0x000fe2000fffe03f */
[----:B------:R-:W-:Y:S01]  /*f000*/  LOP3.LUT P0, RZ, R2, 0x1f, RZ, 0xc0, !PT ;  /* 0x0000001f02ff7812 */ /* 0x000fe2000780c0ff */
[----:B------:R-:W-:Y:S01]  /*f010*/  UIADD3 UR27, UR20, 0x1, URZ ;  /* 0x00000001141b7890 */ /* 0x000fe2000fffe03f */
[----:B------:R-:W-:Y:S02]  /*f020*/  ULDC.64 UR24, c[0x0][0x198] ;  /* 0x0000660000187ab9 */ /* 0x000fe40000000a00 */
[----:B------:R-:W-:-:S13]  /*f030*/  PLOP3.LUT P0, PT, P0, P3, PT, 0x8a, 0x0 ;  /* 0x000000000000781c */ /* 0x000fda0000707172 */
.L_x_309:
[----:B------:R-:W-:-:S03]  /*f040*/  UMOV UR7, 0xffffffff ;  /* 0xffffffff00077882 */ /* 0x000fc60000000000 */
[----:B------:R-:W-:Y:S05]  /*f050*/  BRA.DIV UR7, `(.L_x_298) ;  /* 0x0000000e07a47947 */ /* 0x000fea000b800000 */
[----:B------:R-:W-:-:S13]  /*f060*/  ELECT P1, URZ, PT ;  /* 0x00000000003f782f */ /* 0x000fda0003820000 */
.L_x_319:
[----:B------:R-:W0:Y:S01]  /*f070*/  LDC R2, c[0x0][0x28c] ;  /* 0x0000a300ff027b82 */ /* 0x000e220000000800 */
[----:B------:R-:W-:Y:S01]  /*f080*/  BSSY B1, `(.L_x_299) ;  /* 0x0000038000017945 */ /* 0x000fe20003800000 */
[----:B0-----:R-:W-:-:S13]  /*f090*/  ISETP.LT.OR P1, PT, R2, 0x1, !P1 ;  /* 0x000000010200780c */ /* 0x001fda0004f21670 */
[----:B------:R-:W-:Y:S05]  /*f0a0*/  @P1 BRA `(.L_x_300) ;  /* 0x0000000000d41947 */ /* 0x000fea0003800000 */
[----:B------:R-:W-:Y:S02]  /*f0b0*/  IMAD.SHL.U32 R6, R6, 0x100, RZ ;  /* 0x0000010006067824 */ /* 0x000fe400078e00ff */
[----:B------:R-:W-:Y:S02]  /*f0c0*/  IMAD.SHL.U32 R7, R5, 0x80, RZ ;  /* 0x0000008005077824 */ /* 0x000fe400078e00ff */
[----:B------:R-:W-:Y:S02]  /*f0d0*/  IMAD.MOV.U32 R12, RZ, RZ, RZ ;  /* 0x000000ffff0c7224 */ /* 0x000fe400078e00ff */
[----:B------:R-:W-:Y:S02]  /*f0e0*/  IMAD.U32 R14, RZ, RZ, UR27 ;  /* 0x0000001bff0e7e24 */ /* 0x000fe4000f8e00ff */
[----:B------:R-:W-:Y:S02]  /*f0f0*/  IMAD.MOV.U32 R2, RZ, RZ, R0 ;  /* 0x000000ffff027224 */ /* 0x000fe400078e0000 */
[----:B------:R-:W-:-:S07]  /*f100*/  IMAD.MOV.U32 R3, RZ, RZ, R8 ;  /* 0x000000ffff037224 */ /* 0x000fce00078e0008 */
.L_x_304:
[----:B------:R-:W0:Y:S01]  /*f110*/  S2R R5, SR_CgaCtaId ;  /* 0x0000000000057919 */ /* 0x000e220000008800 */
[----:B------:R-:W-:-:S04]  /*f120*/  MOV R4, 0x400 ;  /* 0x0000040000047802 */ /* 0x000fc80000000f00 */
[----:B0-----:R-:W-:Y:S02]  /*f130*/  LEA R10, R5, R4, 0x18 ;  /* 0x00000004050a7211 */ /* 0x001fe400078ec0ff */
[----:B------:R-:W-:Y:S01]  /*f140*/  SHF.L.U32 R4, R2, 0x1f, RZ ;  /* 0x0000001f02047819 */ /* 0x000fe200000006ff */
[----:B------:R-:W0:Y:S02]  /*f150*/  @!P3 LDC R5, c[0x0][0x500] ;  /* 0x00014000ff05bb82 */ /* 0x000e240000000800 */
[----:B------:R-:W-:-:S04]  /*f160*/  IMAD R13, R3, 0x8, R10 ;  /* 0x00000008030d7824 */ /* 0x000fc800078e020a */
[----:B------:R-:W1:Y:S02]  /*f170*/  SYNCS.PHASECHK.TRANS64.TRYWAIT P1, [R13+URZ+0x18], R4 ;  /* 0x000018040d0075a7 */ /* 0x000e64000802017f */
[----:B-1----:R-:W-:Y:S05]  /*f180*/  @!P1 BRA `(.L_x_301) ;  /* 0x0000000c00789947 */ /* 0x002fea0003800000 */
.L_x_320:
[----:B------:R-:W-:Y:S01]  /*f190*/  UPRMT UR7, UR26, 0x9910, URZ ;  /* 0x000099101a077896 */ /* 0x000fe2000800003f */
[----:B0-----:R0:W-:Y:S03]  /*f1a0*/  @!P3 SYNCS.ARRIVE.TRANS64 RZ, [R13+URZ], R5 ;  /* 0x000000050dffb9a7 */ /* 0x0011e6000800003f */
[----:B------:R-:W-:-:S06]  /*f1b0*/  UISETP.NE.AND UP0, UPT, UR7, 0x2, UPT ;  /* 0x000000020700788c */ /* 0x000fcc000bf05270 */
[----:B------:R-:W-:-:S13]  /*f1c0*/  PLOP3.LUT P1, PT, PT, PT, UP0, 0x80, 0x0 ;  /* 0x000000000000781c */ /* 0x000fda0003f2f008 */
[----:B0-----:R-:W-:Y:S05]  /*f1d0*/  @P1 BRA `(.L_x_302) ;  /* 0x0000000000041947 */ /* 0x001fea0003800000 */
[----:B------:R-:W-:Y:S01]  /*f1e0*/  BPT.TRAP 0x1 ;  /* 0x000000040000795c */ /* 0x000fe20000300000 */
.L_x_302:
[----:B------:R-:W-:Y:S05]  /*f1f0*/  @P0 BRA `(.L_x_303) ;  /* 0x0000000000040947 */ /* 0x000fea0003800000 */
[----:B------:R-:W-:Y:S01]  /*f200*/  BPT.TRAP 0x1 ;  /* 0x000000040000795c */ /* 0x000fe20000300000 */
.L_x_303:
[--C-:B-1----:R-:W-:Y:S01]  /*f210*/  IMAD R4, R3, 0x1000, R10.reuse ;  /* 0x0000100003047824 */ /* 0x102fe200078e020a */
[----:B------:R-:W-:Y:S01]  /*f220*/  R2UR UR9, R13 ;  /* 0x000000000d0972ca */ /* 0x000fe200000e0000 */
[----:B------:R-:W-:Y:S01]  /*f230*/  IMAD R10, R3, 0x2000, R10 ;  /* 0x00002000030a7824 */ /* 0x000fe200078e020a */
[----:B------:R-:W-:Y:S01]  /*f240*/  UIADD3 UR14, UP0, UR24, 0xf0, URZ ;  /* 0x000000f0180e7890 */ /* 0x000fe2000ff1e03f */
[----:B------:R-:W-:Y:S01]  /*f250*/  VIADD R14, R14, 0xffffffff ;  /* 0xffffffff0e0e7836 */ /* 0x000fe20000000000 */
[----:B------:R-:W-:Y:S01]  /*f260*/  R2UR UR7, R4 ;  /* 0x00000000040772ca */ /* 0x000fe200000e0000 */
[----:B------:R-:W-:Y:S01]  /*f270*/  UIADD3 UR28, UP1, UR24, 0x1f0, URZ ;  /* 0x000001f0181c7890 */ /* 0x000fe2000ff3e03f */
[----:B------:R-:W-:Y:S01]  /*f280*/  R2UR UR8, R10 ;  /* 0x000000000a0872ca */ /* 0x000fe200000e0000 */
[----:B------:R-:W-:Y:S01]  /*f290*/  UIADD3.X UR15, URZ, UR25, URZ, UP0, !UPT ;  /* 0x000000193f0f7290 */ /* 0x000fe200087fe43f */
[----:B------:R-:W-:Y:S01]  /*f2a0*/  R2UR UR11, R7 ;  /* 0x00000000070b72ca */ /* 0x000fe200000e0000 */
[----:B------:R-:W-:Y:S01]  /*f2b0*/  VIADD R3, R3, 0x1 ;  /* 0x0000000103037836 */ /* 0x000fe20000000000 */
[----:B------:R-:W-:Y:S01]  /*f2c0*/  R2UR UR10, R12 ;  /* 0x000000000c0a72ca */ /* 0x000fe200000e0000 */
[----:B------:R-:W-:Y:S01]  /*f2d0*/  UIADD3.X UR29, URZ, UR25, URZ, UP1, !UPT ;  /* 0x000000193f1d7290 */ /* 0x000fe20008ffe43f */
[----:B------:R-:W-:Y:S01]  /*f2e0*/  R2UR UR12, R11 ;  /* 0x000000000b0c72ca */ /* 0x000fe200000e0000 */
[----:B------:R-:W-:Y:S01]  /*f2f0*/  UMOV UR16, 0x0 ;  /* 0x0000000000107882 */ /* 0x000fe20000000000 */
[----:B------:R-:W-:Y:S01]  /*f300*/  R2UR UR21, R6 ;  /* 0x00000000061572ca */ /* 0x000fe200000e0000 */
[----:B------:R-:W-:Y:S01]  /*f310*/  UMOV UR17, 0x10000000 ;  /* 0x1000000000117882 */ /* 0x000fe20000000000 */
[----:B------:R-:W-:Y:S01]  /*f320*/  ISETP.GT.AND P4, PT, R14, 0x1, PT ;  /* 0x000000010e00780c */ /* 0x000fe20003f84270 */
[----:B------:R-:W-:Y:S01]  /*f330*/  UIADD3 UR7, UR7, 0x100, URZ ;  /* 0x0000010007077890 */ /* 0x000fe2000fffe03f */
[----:B------:R-:W-:Y:S01]  /*f340*/  ISETP.NE.AND P1, PT, R3, 0x3, PT ;  /* 0x000000030300780c */ /* 0x000fe20003f25270 */
[----:B------:R-:W-:Y:S01]  /*f350*/  UIADD3 UR19, UR8, 0x3100, URZ ;  /* 0x0000310008137890 */ /* 0x000fe2000fffe03f */
[----:B------:R-:W-:-:S02]  /*f360*/  VIADD R12, R12, 0x20 ;  /* 0x000000200c0c7836 */ /* 0x000fc40000000000 */
[----:B------:R-:W-:Y:S02]  /*f370*/  SEL R5, RZ, 0x1, P1 ;  /* 0x00000001ff057807 */ /* 0x000fe40000800000 */
[----:B------:R-:W-:Y:S01]  /*f380*/  UMOV UR8, UR7 ;  /* 0x0000000700087c82 */ /* 0x000fe20008000000 */
[----:B------:R-:W-:Y:S01]  /*f390*/  SEL R3, R3, RZ, P1 ;  /* 0x000000ff03037207 */ /* 0x000fe20000800000 */
[----:B------:R0:W-:Y:S01]  /*f3a0*/  UTMALDG.3D [UR8], [UR14], desc[UR16] ;  /* 0x000010080e0075b4 */ /* 0x0001e20008011000 */
[----:B------:R-:W-:Y:S01]  /*f3b0*/  LOP3.LUT R2, R2, R5, RZ, 0x3c, !PT ;  /* 0x0000000502027212 */ /* 0x000fe200078e3cff */
[----:B0-----:R-:W-:Y:S01]  /*f3c0*/  UMOV UR8, UR19 ;  /* 0x0000001300087c82 */ /* 0x001fe20008000000 */
[----:B------:R-:W-:Y:S02]  /*f3d0*/  UMOV UR11, UR21 ;  /* 0x00000015000b7c82 */ /* 0x000fe40008000000 */
[----:B------:R0:W-:Y:S02]  /*f3e0*/  UTMALDG.3D [UR8], [UR28], desc[UR16] ;  /* 0x000010081c0075b4 */ /* 0x0001e40008011000 */
[----:B0-----:R-:W-:Y:S05]  /*f3f0*/  @P4 BRA `(.L_x_304) ;  /* 0xfffffffc00444947 */ /* 0x001fea000383ffff */
.L_x_300:
[----:B------:R-:W-:Y:S05]  /*f400*/  BSYNC B1 ;  /* 0x0000000000017941 */ /* 0x000fea0003800000 */
.L_x_299:
[----:B------:R-:W2:Y:S01]  /*f410*/  LDL.LU R15, [R1+0x78] ;  /* 0x00007800010f7983 */ /* 0x000ea20000300800 */
[----:B------:R-:W-:Y:S01]  /*f420*/  LOP3.LUT P5, RZ, R9, 0xff, RZ, 0xc0, !PT ;  /* 0x000000ff09ff7812 */ /* 0x000fe200078ac0ff */
[----:B------:R-:W-:Y:S01]  /*f430*/  VIADD R8, R8, UR20 ;  /* 0x0000001408087c36 */ /* 0x000fe20008000000 */
[----:B------:R-:W-:Y:S01]  /*f440*/  ULDC.64 UR8, c[0x0][0x650] ;  /* 0x0001940000087ab9 */ /* 0x000fe20000000a00 */
[----:B------:R-:W3:Y:S01]  /*f450*/  LDL.LU R13, [R1+0x7c] ;  /* 0x00007c00010d7983 */ /* 0x000ee20000300800 */
[----:B------:R-:W-:Y:S01]  /*f460*/  IMAD.U32 R5, RZ, RZ, UR20 ;  /* 0x00000014ff057e24 */ /* 0x000fe2000f8e00ff */
[----:B------:R-:W-:Y:S01]  /*f470*/  UISETP.GE.U32.AND UP0, UPT, UR20, 0x3, UPT ;  /* 0x000000031400788c */ /* 0x000fe2000bf06070 */
[----:B------:R-:W-:Y:S01]  /*f480*/  ISETP.GT.U32.AND P1, PT, R8, 0x2, PT ;  /* 0x000000020800780c */ /* 0x000fe20003f24070 */
[----:B------:R-:W-:Y:S01]  /*f490*/  BSSY B1, `(.L_x_305) ;  /* 0x000006c000017945 */ /* 0x000fe20003800000 */
[----:B------:R-:W-:Y:S01]  /*f4a0*/  IMAD.MOV.U32 R6, RZ, RZ, -0x1 ;  /* 0xffffffffff067424 */ /* 0x000fe200078e00ff */
[----:B------:R-:W-:Y:S01]  /*f4b0*/  PRMT R9, RZ, 0x7610, R9 ;  /* 0x00007610ff097816 */ /* 0x000fe20000000009 */
[----:B------:R-:W-:Y:S01]  /*f4c0*/  IMAD.MOV.U32 R11, RZ, RZ, -0x1 ;  /* 0xffffffffff0b7424 */ /* 0x000fe200078e00ff */
[----:B------:R-:W-:-:S02]  /*f4d0*/  ISETP.LT.U32.AND P1, PT, R5, 0x3, P1 ;  /* 0x000000030500780c */ /* 0x000fc40000f21070 */
[----:B------:R-:W0:Y:S01]  /*f4e0*/  @P5 S2R R3, SR_CgaCtaId ;  /* 0x0000000000035919 */ /* 0x000e220000008800 */
[----:B------:R-:W-:Y:S02]  /*f4f0*/  @P5 MOV R2, 0x400 ;  /* 0x0000040000025802 */ /* 0x000fe40000000f00 */
[----:B------:R-:W-:Y:S02]  /*f500*/  PLOP3.LUT P4, PT, PT, PT, UP0, 0x80, 0x0 ;  /* 0x000000000000781c */ /* 0x000fe40003f8f008 */
[----:B0-----:R-:W-:Y:S01]  /*f510*/  @P5 LEA R4, R3, R2, 0x18 ;  /* 0x0000000203045211 */ /* 0x001fe200078ec0ff */
[----:B------:R-:W-:-:S03]  /*f520*/  IMAD.WIDE.U32 R2, R8, -0x55555555, RZ ;  /* 0xaaaaaaab08027825 */ /* 0x000fc600078e00ff */
[----:B------:R0:W-:Y:S02]  /*f530*/  @P5 SYNCS.ARRIVE.TRANS64.A1T0 RZ, [R4+URZ+0x48], RZ ;  /* 0x000048ff04ff59a7 */ /* 0x0001e4000810003f */
[----:B------:R-:W-:Y:S02]  /*f540*/  SHF.R.U32.HI R5, RZ, 0x1, R3 ;  /* 0x00000001ff057819 */ /* 0x000fe40000011603 */
[----:B------:R-:W-:Y:S02]  /*f550*/  SEL R3, RZ, 0x1, !P1 ;  /* 0x00000001ff037807 */ /* 0x000fe40004800000 */
[----:B------:R-:W-:Y:S01]  /*f560*/  PRMT R2, RZ, 0x7610, R2 ;  /* 0x00007610ff027816 */ /* 0x000fe20000000002 */
[----:B------:R-:W-:Y:S01]  /*f570*/  IMAD R8, R5, -0x3, R8 ;  /* 0xfffffffd05087824 */ /* 0x000fe200078e0208 */
[----:B------:R-:W-:-:S04]  /*f580*/  LOP3.LUT R0, R0, R3, RZ, 0x3c, !PT ;  /* 0x0000000300007212 */ /* 0x000fc800078e3cff */
[----:B------:R-:W-:Y:S01]  /*f590*/  @P4 LOP3.LUT R0, R0, 0x1, R5, 0x78, !PT ;  /* 0x0000000100004812 */ /* 0x000fe200078e7805 */
[----:B------:R-:W-:Y:S01]  /*f5a0*/  IMAD.MOV.U32 R5, RZ, RZ, -0x1 ;  /* 0xffffffffff057424 */ /* 0x000fe200078e00ff */
[----:B---3--:R-:W-:-:S04]  /*f5b0*/  IADD3 R13, P5, R13, UR22, RZ ;  /* 0x000000160d0d7c10 */ /* 0x008fc8000ffbe0ff */
[----:B--2---:R-:W-:Y:S01]  /*f5c0*/  IADD3.X R15, R15, UR18, RZ, P5, !PT ;  /* 0x000000120f0f7c10 */ /* 0x004fe2000affe4ff */
[----:B------:R0:W-:Y:S01]  /*f5d0*/  STL [R1+0x7c], R13 ;  /* 0x00007c0d01007387 */ /* 0x0001e20000100800 */
[----:B------:R-:W-:-:S03]  /*f5e0*/  ISETP.GE.U32.AND P1, PT, R13, UR8, PT ;  /* 0x000000080d007c0c */ /* 0x000fc6000bf26070 */
[----:B------:R0:W-:Y:S01]  /*f5f0*/  STL [R1+0x78], R15 ;  /* 0x0000780f01007387 */ /* 0x0001e20000100800 */
[----:B------:R-:W-:-:S13]  /*f600*/  ISETP.GE.U32.AND.EX P1, PT, R15, UR9, PT, P1 ;  /* 0x000000090f007c0c */ /* 0x000fda000bf26110 */
[----:B0-----:R-:W-:Y:S05]  /*f610*/  @P1 BRA `(.L_x_306) ;  /* 0x00000004004c1947 */ /* 0x001fea0003800000 */
[----:B------:R-:W-:Y:S01]  /*f620*/  ULDC.64 UR8, c[0x0][0x628] ;  /* 0x00018a0000087ab9 */ /* 0x000fe20000000a00 */
[----:B------:R-:W0:Y:S01]  /*f630*/  S2R R12, SR_CTAID.X ;  /* 0x00000000000c7919 */ /* 0x000e220000002500 */
[----:B------:R-:W-:Y:S01]  /*f640*/  ISETP.NE.U32.AND P1, PT, RZ, UR8, PT ;  /* 0x00000008ff007c0c */ /* 0x000fe2000bf25070 */
[----:B------:R-:W-:Y:S01]  /*f650*/  ULDC UR10, c[0x0][0x630] ;  /* 0x00018c00000a7ab9 */ /* 0x000fe20000000800 */
[----:B------:R-:W-:Y:S01]  /*f660*/  IMAD.MOV.U32 R2, RZ, RZ, R13 ;  /* 0x000000ffff027224 */ /* 0x000fe200078e000d */
[----:B------:R-:W1:Y:S01]  /*f670*/  S2R R10, SR_CTAID.Y ;  /* 0x00000000000a7919 */ /* 0x000e620000002600 */
[----:B------:R-:W-:Y:S01]  /*f680*/  ISETP.NE.AND.EX P1, PT, RZ, UR9, PT, P1 ;  /* 0x00000009ff007c0c */ /* 0x000fe2000bf25310 */
[----:B------:R-:W-:-:S12]  /*f690*/  IMAD.MOV.U32 R3, RZ, RZ, R15 ;  /* 0x000000ffff037224 */ /* 0x000fd800078e000f */
[----:B------:R-:W-:Y:S05]  /*f6a0*/  @!P1 BRA `(.L_x_307) ;  /* 0x0000000000289947 */ /* 0x000fea0003800000 */
[----:B------:R-:W-:Y:S02]  /*f6b0*/  ULDC UR7, c[0x0][0x634] ;  /* 0x00018d0000077ab9 */ /* 0x000fe40000000800 */
[----:B------:R-:W-:-:S05]  /*f6c0*/  IADD3 R7, P1, R13, UR7, RZ ;  /* 0x000000070d077c10 */ /* 0x000fca000ff3e0ff */
[----:B------:R-:W-:-:S04]  /*f6d0*/  IMAD.X R11, RZ, RZ, R15, P1 ;  /* 0x000000ffff0b7224 */ /* 0x000fc800008e060f */
[----:B------:R-:W-:-:S04]  /*f6e0*/  IMAD.WIDE.U32 R4, R11, UR8, RZ ;  /* 0x000000080b047c25 */ /* 0x000fc8000f8e00ff */
[----:B------:R-:W-:-:S04]  /*f6f0*/  IMAD.WIDE.U32 R4, P1, R7, UR9, R4 ;  /* 0x0000000907047c25 */ /* 0x000fc8000f820004 */
[----:B------:R-:W-:-:S04]  /*f700*/  IMAD.WIDE.U32 R6, R7, UR8, RZ ;  /* 0x0000000807067c25 */ /* 0x000fc8000f8e00ff */
[----:B------:R-:W-:Y:S01]  /*f710*/  IMAD.X R3, RZ, RZ, RZ, P1 ;  /* 0x000000ffff037224 */ /* 0x000fe200008e06ff */
[----:B------:R-:W-:Y:S01]  /*f720*/  IADD3 RZ, P1, R7, R4, RZ ;  /* 0x0000000407ff7210 */ /* 0x000fe20007f3e0ff */
[----:B------:R-:W-:-:S04]  /*f730*/  IMAD.MOV.U32 R2, RZ, RZ, R5 ;  /* 0x000000ffff027224 */ /* 0x000fc800078e0005 */
[----:B------:R-:W-:-:S08]  /*f740*/  IMAD.WIDE.U32.X R2, R11, UR9, R2, P1 ;  /* 0x000000090b027c25 */ /* 0x000fd000088e0402 */
.L_x_307:
[--C-:B------:R-:W-:Y:S01]  /*f750*/  SHF.R.U64 R11, R2, UR10, R3.reuse ;  /* 0x0000000a020b7c19 */ /* 0x100fe20008001203 */
[----:B------:R-:W-:Y:S01]  /*f760*/  ULDC.64 UR8, c[0x0][0x620] ;  /* 0x0001880000087ab9 */ /* 0x000fe20000000a00 */
[----:B------:R-:W-:Y:S01]  /*f770*/  SHF.R.U32.HI R2, RZ, UR10, R3 ;  /* 0x0000000aff027c19 */ /* 0x000fe20008011603 */
[----:B------:R-:W-:Y:S01]  /*f780*/  IMAD.MOV.U32 R3, RZ, RZ, R15 ;  /* 0x000000ffff037224 */ /* 0x000fe200078e000f */
[----:B------:R-:W-:Y:S01]  /*f790*/  IADD3 R5, P1, RZ, -R11, RZ ;  /* 0x8000000bff057210 */ /* 0x000fe20007f3e0ff */
[----:B------:R-:W-:Y:S01]  /*f7a0*/  ULDC UR7, c[0x0][0x150] ;  /* 0x0000540000077ab9 */ /* 0x000fe20000000800 */
[----:B0-----:R-:W-:Y:S01]  /*f7b0*/  I2FP.F32.U32 R6, R12 ;  /* 0x0000000c00067245 */ /* 0x001fe20000201000 */
[----:B------:R-:W0:Y:S01]  /*f7c0*/  LDC R7, c[0x0][0x144] ;  /* 0x00005100ff077b82 */ /* 0x000e220000000800 */
[----:B------:R-:W-:Y:S01]  /*f7d0*/  ULDC.64 UR10, c[0x0][0x640] ;  /* 0x00019000000a7ab9 */ /* 0x000fe20000000a00 */
[----:B------:R-:W-:Y:S01]  /*f7e0*/  IMAD.X R2, RZ, RZ, ~R2, P1 ;  /* 0x000000ffff027224 */ /* 0x000fe200008e0e02 */
[----:B------:R-:W-:Y:S01]  /*f7f0*/  ISETP.NE.U32.AND P1, PT, RZ, UR10, PT ;  /* 0x0000000aff007c0c */ /* 0x000fe2000bf25070 */
[----:B------:R-:W-:Y:S01]  /*f800*/  FMUL R6, R6, UR7 ;  /* 0x0000000706067c20 */ /* 0x000fe20008400000 */
[----:B------:R-:W-:Y:S01]  /*f810*/  ULDC UR7, c[0x0][0x618] ;  /* 0x0001860000077ab9 */ /* 0x000fe20000000800 */
[----:B------:R-:W-:Y:S01]  /*f820*/  IMAD R4, R2, UR8, RZ ;  /* 0x0000000802047c24 */ /* 0x000fe2000f8e02ff */
[----:B------:R-:W-:Y:S01]  /*f830*/  ISETP.NE.AND.EX P1, PT, RZ, UR11, PT, P1 ;  /* 0x0000000bff007c0c */ /* 0x000fe2000bf25310 */
[----:B------:R-:W-:Y:S01]  /*f840*/  IMAD.MOV.U32 R2, RZ, RZ, R13 ;  /* 0x000000ffff027224 */ /* 0x000fe200078e000d */
[----:B------:R-:W2:Y:S01]  /*f850*/  LDC R15, c[0x0][0x148] ;  /* 0x00005200ff0f7b82 */ /* 0x000ea20000000800 */
[----:B------:R-:W3:Y:S02]  /*f860*/  F2I.U32.TRUNC.NTZ R6, R6 ;  /* 0x0000000600067305 */ /* 0x000ee4000020f000 */
[----:B------:R-:W-:Y:S01]  /*f870*/  IMAD.WIDE.U32 R2, R5, UR8, R2 ;  /* 0x0000000805027c25 */ /* 0x000fe2000f8e0002 */
[----:B------:R-:W-:-:S03]  /*f880*/  ULDC UR8, c[0x0][0x154] ;  /* 0x0000550000087ab9 */ /* 0x000fc60000000800 */
[----:B------:R-:W-:Y:S01]  /*f890*/  IMAD R5, R5, UR9, R4 ;  /* 0x0000000905057c24 */ /* 0x000fe2000f8e0204 */
[----:B------:R-:W-:-:S03]  /*f8a0*/  ULDC UR9, c[0x0][0x608] ;  /* 0x0001820000097ab9 */ /* 0x000fc60000000800 */
[----:B------:R-:W-:-:S05]  /*f8b0*/  IMAD.IADD R3, R3, 0x1, R5 ;  /* 0x0000000103037824 */ /* 0x000fca00078e0205 */
[----:B------:R-:W-:Y:S01]  /*f8c0*/  SHF.R.U64 R13, R2, UR7, R3 ;  /* 0x00000007020d7c19 */ /* 0x000fe20008001203 */
[----:B---3--:R-:W-:Y:S01]  /*f8d0*/  IMAD.MOV R6, RZ, RZ, -R6 ;  /* 0x000000ffff067224 */ /* 0x008fe200078e0a06 */
[----:B-1----:R-:W-:-:S03]  /*f8e0*/  I2FP.F32.U32 R2, R10 ;  /* 0x0000000a00027245 */ /* 0x002fc60000201000 */
[----:B0-----:R-:W-:Y:S02]  /*f8f0*/  IMAD R19, R7, R6, R12 ;  /* 0x0000000607137224 */ /* 0x001fe400078e020c */
[----:B------:R-:W-:Y:S01]  /*f900*/  FMUL R4, R2, UR8 ;  /* 0x0000000802047c20 */ /* 0x000fe20008400000 */
[----:B------:R-:W-:Y:S01]  /*f910*/  SHF.R.U32.HI R2, RZ, UR7, R3 ;  /* 0x00000007ff027c19 */ /* 0x000fe20008011603 */
[----:B------:R-:W-:Y:S02]  /*f920*/  ULDC UR7, c[0x0][0x658] ;  /* 0x0001960000077ab9 */ /* 0x000fe40000000800 */
[----:B------:R0:W1:Y:S01]  /*f930*/  F2I.U32.TRUNC.NTZ R18, R4 ;  /* 0x0000000400127305 */ /* 0x000062000020f000 */
[--C-:B------:R-:W-:Y:S02]  /*f940*/  SHF.R.U64 R16, R13, UR9, R2.reuse ;  /* 0x000000090d107c19 */ /* 0x100fe40008001202 */
[----:B------:R-:W-:-:S04]  /*f950*/  SHF.R.U32.HI R3, RZ, UR9, R2 ;  /* 0x00000009ff037c19 */ /* 0x000fc80008011602 */
[--C-:B------:R-:W-:Y:S02]  /*f960*/  SHF.R.U64 R14, R16, UR7, R3.reuse ;  /* 0x00000007100e7c19 */ /* 0x100fe40008001203 */
[----:B------:R-:W-:-:S03]  /*f970*/  SHF.R.U32.HI R3, RZ, UR7, R3 ;  /* 0x00000007ff037c19 */ /* 0x000fc60008011603 */
[----:B------:R-:W-:Y:S01]  /*f980*/  IMAD.MOV.U32 R2, RZ, RZ, R14 ;  /* 0x000000ffff027224 */ /* 0x000fe200078e000e */
[----:B0-2---:R-:W-:Y:S06]  /*f990*/  @!P1 BRA `(.L_x_308) ;  /* 0x0000000000289947 */ /* 0x005fec0003800000 */
        /* <DEDUP_REMOVED lines=10> */
.L_x_308:
[----:B------:R-:W-:Y:S01]  /*fa40*/  ULDC UR7, c[0x0][0x648] ;  /* 0x0001920000077ab9 */ /* 0x000fe20000000800 */
[----:B-1----:R-:W-:Y:S01]  /*fa50*/  IMAD.MOV R18, RZ, RZ, -R18 ;  /* 0x000000ffff127224 */ /* 0x002fe200078e0a12 */
[----:B------:R-:W-:Y:S01]  /*fa60*/  SHF.R.U64 R3, R2, UR7, R3 ;  /* 0x0000000702037c19 */ /* 0x000fe20008001203 */
[----:B------:R-:W-:Y:S01]  /*fa70*/  ULDC UR7, c[0x0][0x638] ;  /* 0x00018e0000077ab9 */ /* 0x000fe20000000800 */
[----:B------:R-:W-:Y:S01]  /*fa80*/  LOP3.LUT R2, R16, UR6, RZ, 0xc0, !PT ;  /* 0x0000000610027c12 */ /* 0x000fe2000f8ec0ff */
[----:B------:R-:W-:Y:S01]  /*fa90*/  @P2 IMAD R19, R15, R18, R10 ;  /* 0x000000120f132224 */ /* 0x000fe200078e020a */
[----:B------:R-:W-:Y:S01]  /*faa0*/  LOP3.LUT R13, R13, UR4, RZ, 0xc0, !PT ;  /* 0x000000040d0d7c12 */ /* 0x000fe2000f8ec0ff */
[----:B------:R-:W-:Y:S01]  /*fab0*/  IMAD.MOV R5, RZ, RZ, -R3 ;  /* 0x000000ffff057224 */ /* 0x000fe200078e0a03 */
[----:B------:R-:W-:Y:S01]  /*fac0*/  ULDC UR8, c[0x0][0x610] ;  /* 0x0001840000087ab9 */ /* 0x000fe20000000800 */
[----:B------:R-:W-:Y:S02]  /*fad0*/  IMAD R2, R3, UR5, R2 ;  /* 0x0000000503027c24 */ /* 0x000fe4000f8e0202 */
[----:B------:R-:W-:Y:S01]  /*fae0*/  IMAD R14, R5, UR7, R14 ;  /* 0x00000007050e7c24 */ /* 0x000fe2000f8e020e */
[----:B------:R-:W-:Y:S01]  /*faf0*/  ULDC UR7, c[0x0][0x600] ;  /* 0x0001800000077ab9 */ /* 0x000fe20000000800 */
[----:B------:R-:W-:-:S02]  /*fb00*/  IMAD R5, R2, UR8, R19 ;  /* 0x0000000802057c24 */ /* 0x000fc4000f8e0213 */
[----:B------:R-:W-:Y:S02]  /*fb10*/  IMAD R14, R14, UR7, R13 ;  /* 0x000000070e0e7c24 */ /* 0x000fe4000f8e020d */
[----:B------:R-:W-:-:S03]  /*fb20*/  IMAD.MOV.U32 R2, RZ, RZ, 0x1 ;  /* 0x00000001ff027424 */ /* 0x000fc600078e00ff */
[----:B------:R-:W-:Y:S02]  /*fb30*/  SEL R6, R14, R5, !P2 ;  /* 0x000000050e067207 */ /* 0x000fe40005000000 */
[----:B------:R-:W-:-:S07]  /*fb40*/  SEL R5, R5, R14, !P2 ;  /* 0x0000000e05057207 */ /* 0x000fce0005000000 */
.L_x_306:
[----:B------:R-:W-:Y:S05]  /*fb50*/  BSYNC B1 ;  /* 0x0000000000017941 */ /* 0x000fea0003800000 */
.L_x_305:
[----:B------:R-:W-:-:S13]  /*fb60*/  LOP3.LUT P1, RZ, R2, 0xff, RZ, 0xc0, !PT ;  /* 0x000000ff02ff7812 */ /* 0x000fda000782c0ff */
[----:B------:R-:W-:Y:S05]  /*fb70*/  @P1 BRA `(.L_x_309) ;  /* 0xfffffff400301947 */ /* 0x000fea000383ffff */
[----:B------:R-:W-:Y:S05]  /*fb80*/  BSYNC B0 ;  /* 0x0000000000007941 */ /* 0x000fea0003800000 */
.L_x_297:
[----:B------:R-:W-:-:S03]  /*fb90*/  UMOV UR7, 0xffffffff ;  /* 0xffffffff00077882 */ /* 0x000fc60000000000 */
[----:B------:R-:W-:Y:S05]  /*fba0*/  BRA.DIV UR7, `(.L_x_310) ;  /* 0x0000000607047947 */ /* 0x000fea000b800000 */
[----:B------:R-:W-:-:S13]  /*fbb0*/  ELECT P0, URZ, PT ;  /* 0x00000000003f782f */ /* 0x000fda0003800000 */
.L_x_323:
[----:B------:R-:W-:Y:S04]  /*fbc0*/  BSSY B0, `(.L_x_311) ;  /* 0x0000023000007945 */ /* 0x000fe80003800000 */
[----:B------:R-:W-:Y:S05]  /*fbd0*/  @!P0 BRA `(.L_x_312) ;  /* 0x0000000000848947 */ /* 0x000fea0003800000 */
[----:B------:R-:W-:-:S04]  /*fbe0*/  ULOP3.LUT UR7, UR13, 0x2, URZ, 0xfc, !UPT ;  /* 0x000000020d077892 */ /* 0x000fc8000f8efc3f */
[----:B------:R-:W-:-:S06]  /*fbf0*/  UISETP.NE.AND UP0, UPT, UR7, 0x3, UPT ;  /* 0x000000030700788c */ /* 0x000fcc000bf05270 */
[----:B------:R-:W-:-:S13]  /*fc00*/  PLOP3.LUT P0, PT, PT, PT, UP0, 0x80, 0x0 ;  /* 0x000000000000781c */ /* 0x000fda0003f0f008 */
[----:B------:R-:W-:Y:S05]  /*fc10*/  @!P0 BRA `(.L_x_313) ;  /* 0x0000000000048947 */ /* 0x000fea0003800000 */
[----:B------:R-:W-:Y:S01]  /*fc20*/  BPT.TRAP 0x1 ;  /* 0x000000040000795c */ /* 0x000fe20000300000 */
.L_x_313:
[----:B------:R-:W0:Y:S01]  /*fc30*/  S2R R3, SR_CgaCtaId ;  /* 0x0000000000037919 */ /* 0x000e220000008800 */
[----:B------:R-:W-:-:S04]  /*fc40*/  MOV R2, 0x400 ;  /* 0x0000040000027802 */ /* 0x000fc80000000f00 */
[----:B0-----:R-:W-:Y:S02]  /*fc50*/  LEA R3, R3, R2, 0x18 ;  /* 0x0000000203037211 */ /* 0x001fe400078ec0ff */
[----:B------:R-:W-:-:S03]  /*fc60*/  SHF.L.U32 R2, R0, 0x1f, RZ ;  /* 0x0000001f00027819 */ /* 0x000fc600000006ff */
[----:B------:R-:W-:-:S04]  /*fc70*/  VIADD R3, R3, 0x18 ;  /* 0x0000001803037836 */ /* 0x000fc80000000000 */
[C---:B------:R-:W-:Y:S02]  /*fc80*/  IMAD R7, R8.reuse, 0x8, R3 ;  /* 0x0000000808077824 */ /* 0x040fe400078e0203 */
[----:B------:R-:W-:Y:S02]  /*fc90*/  VIADD R8, R8, 0x1 ;  /* 0x0000000108087836 */ /* 0x000fe40000000000 */
[----:B------:R-:W0:Y:S03]  /*fca0*/  SYNCS.PHASECHK.TRANS64.TRYWAIT P0, [R7+URZ], R2 ;  /* 0x00000002070075a7 */ /* 0x000e26000800017f */
[----:B------:R-:W-:-:S04]  /*fcb0*/  ISETP.NE.AND P1, PT, R8, 0x3, PT ;  /* 0x000000030800780c */ /* 0x000fc80003f25270 */
[----:B------:R-:W-:Y:S02]  /*fcc0*/  SEL R5, RZ, 0x1, P1 ;  /* 0x00000001ff057807 */ /* 0x000fe40000800000 */
[----:B------:R-:W-:Y:S02]  /*fcd0*/  SEL R8, R8, RZ, P1 ;  /* 0x000000ff08087207 */ /* 0x000fe40000800000 */
[----:B------:R-:W-:-:S03]  /*fce0*/  LOP3.LUT R5, R0, R5, RZ, 0x3c, !PT ;  /* 0x0000000500057212 */ /* 0x000fc600078e3cff */
[----:B------:R-:W-:Y:S01]  /*fcf0*/  IMAD R9, R8, 0x8, R3 ;  /* 0x0000000808097824 */ /* 0x000fe200078e0203 */
[----:B------:R-:W-:Y:S01]  /*fd00*/  SHF.L.U32 R4, R5, 0x1f, RZ ;  /* 0x0000001f05047819 */ /* 0x000fe200000006ff */
[----:B0-----:R-:W-:Y:S06]  /*fd10*/  @!P0 BRA `(.L_x_314) ;  /* 0x0000000000cc8947 */ /* 0x001fec0003800000 */
.L_x_324:
[----:B------:R-:W1:Y:S01]  /*fd20*/  SYNCS.PHASECHK.TRANS64.TRYWAIT P0, [R9+URZ], R4 ;  /* 0x00000004090075a7 */ /* 0x000e62000800017f */
[----:B------:R-:W-:-:S05]  /*fd30*/  VIADD R0, R8, 0x1 ;  /* 0x0000000108007836 */ /* 0x000fca0000000000 */
[----:B------:R-:W-:-:S04]  /*fd40*/  ISETP.NE.AND P1, PT, R0, 0x3, PT ;  /* 0x000000030000780c */ /* 0x000fc80003f25270 */
[----:B0-----:R-:W-:Y:S02]  /*fd50*/  SEL R2, RZ, 0x1, P1 ;  /* 0x00000001ff027807 */ /* 0x001fe40000800000 */
[----:B------:R-:W-:Y:S02]  /*fd60*/  SEL R0, R0, RZ, P1 ;  /* 0x000000ff00007207 */ /* 0x000fe40000800000 */
[----:B------:R-:W-:Y:S01]  /*fd70*/  LOP3.LUT R2, R5, R2, RZ, 0x3c, !PT ;  /* 0x0000000205027212 */ /* 0x000fe200078e3cff */
[----:B-1----:R-:W-:Y:S06]  /*fd80*/  @!P0 BRA `(.L_x_315) ;  /* 0x0000000000c48947 */ /* 0x002fec0003800000 */
.L_x_325:
[----:B------:R-:W-:Y:S01]  /*fd90*/  IMAD R3, R0, 0x8, R3 ;  /* 0x0000000800037824 */ /* 0x000fe200078e0203 */
[----:B------:R-:W-:-:S07]  /*fda0*/  SHF.L.U32 R0, R2, 0x1f, RZ ;  /* 0x0000001f02007819 */ /* 0x000fce00000006ff */
.L_x_316:
[----:B-1----:R1:W2:Y:S02]  /*fdb0*/  SYNCS.PHASECHK.TRANS64.TRYWAIT P0, [R3+URZ], R0 ;  /* 0x00000000030075a7 */ /* 0x0022a4000800017f */
[----:B--2---:R-:W-:Y:S05]  /*fdc0*/  @!P0 NANOSLEEP.SYNCS 0x989680 ;  /* 0x009896800000895d */ /* 0x004fea0003900000 */
[----:B------:R-:W2:Y:S02]  /*fdd0*/  @!P0 SYNCS.PHASECHK.TRANS64 P0, [R3+URZ], R0 ;  /* 0x00000000030085a7 */ /* 0x000ea4000800007f */
[----:B--2---:R-:W-:Y:S05]  /*fde0*/  @!P0 BRA `(.L_x_316) ;  /* 0xfffffffc00f08947 */ /* 0x004fea000383ffff */
.L_x_312:
[----:B------:R-:W-:Y:S05]  /*fdf0*/  BSYNC B0 ;  /* 0x0000000000007941 */ /* 0x000fea0003800000 */
.L_x_311:
[----:B------:R-:W-:Y:S05]  /*fe00*/  EXIT ;  /* 0x000000000000794d */ /* 0x000fea0003800000 */
.L_x_17:
[----:B-1----:R-:W-:-:S04]  /*fe10*/  IMAD.U32 R3, RZ, RZ, UR6 ;  /* 0x00000006ff037e24 */ /* 0x002fc8000f8e00ff */
[----:B------:R1:W2:Y:S03]  /*fe20*/  SYNCS.PHASECHK.TRANS64.TRYWAIT P0, [R3+URZ], R0 ;  /* 0x00000000030075a7 */ /* 0x0002a6000800017f */
[----:B--2---:R-:W-:Y:S05]  /*fe30*/  @!P0 NANOSLEEP.SYNCS 0x989680 ;  /* 0x009896800000895d */ /* 0x004fea0003900000 */
[----:B------:R-:W2:Y:S02]  /*fe40*/  @!P0 SYNCS.PHASECHK.TRANS64 P0, [R3+URZ], R0 ;  /* 0x00000000030085a7 */ /* 0x000ea4000800007f */
[----:B--2---:R-:W-:Y:S05]  /*fe50*/  @!P0 BRA `(.L_x_17) ;  /* 0xfffffffc00ec8947 */ /* 0x004fea000383ffff */
[----:B------:R-:W-:Y:S05]  /*fe60*/  BRA `(.L_x_16) ;  /* 0xffffff1c00347947 */ /* 0x000fea000383ffff */
.L_x_23:
[----:B-----5:R1:W-:Y:S02]  /*fe70*/  STL [R1+0x88], R0 ;  /* 0x0000880001007387 */ /* 0x0203e40000100800 */
[----:B-1----:R-:W-:-:S04]  /*fe80*/  IMAD.U32 R0, RZ, RZ, UR9 ;  /* 0x00000009ff007e24 */ /* 0x002fc8000f8e00ff */
[----:B------:R1:W3:Y:S03]  /*fe90*/  SYNCS.PHASECHK.TRANS64.TRYWAIT P0, [R0+URZ], R229 ;  /* 0x000000e5000075a7 */ /* 0x0002e6000800017f */
[----:B---3--:R-:W-:Y:S05]  /*fea0*/  @!P0 NANOSLEEP.SYNCS 0x989680 ;  /* 0x009896800000895d */ /* 0x008fea0003900000 */
[----:B------:R1:W3:Y:S02]  /*feb0*/  @!P0 SYNCS.PHASECHK.TRANS64 P0, [R0+URZ], R229 ;  /* 0x000000e5000085a7 */ /* 0x0002e4000800007f */
[----:B-1----:R1:W5:Y:S02]  /*fec0*/  LDL.LU R0, [R1+0x88] ;  /* 0x0000880001007983 */ /* 0x0023640000300800 */
[----:B-1-3--:R-:W-:Y:S05]  /*fed0*/  @!P0 BRA `(.L_x_23) ;  /* 0xfffffffc00e48947 */ /* 0x00afea000383ffff */
[----:B------:R-:W-:Y:S05]  /*fee0*/  BRA `(.L_x_22) ;  /* 0xffffff2c00947947 */ /* 0x000fea000383ffff */
.L_x_298:
[----:B------:R-:W-:Y:S01]  /*fef0*/  BSSY B1, `(.L_x_317) ;  /* 0x0000006000017945 */ /* 0x000fe20003800000 */
[----:B------:R-:W-:-:S07]  /*ff00*/  IMAD.MOV.U32 R2, RZ, RZ, -0x1 ;  /* 0xffffffffff027424 */ /* 0x000fce00078e00ff */
[----:B------:R-:W-:Y:S05]  /*ff10*/  WARPSYNC.COLLECTIVE R2, `(.L_x_318) ;  /* 0x00000000020c7348 */ /* 0x000fea0003c00000 */
[----:B------:R-:W-:Y:S02]  /*ff20*/  ELECT P1, UR62, PT ;  /* 0x00000000003e782f */ /* 0x000fe40003820000 */
[----:B------:R-:W-:Y:S01]  /*ff30*/  MOV R2, UR62 ;  /* 0x0000003e00027c02 */ /* 0x000fe20008000f00 */
[----:B------:R-:W-:Y:S10]  /*ff40*/  ENDCOLLECTIVE ;  /* 0x000000000000791b */ /* 0x000ff40003800000 */
.L_x_318:
[----:B------:R-:W-:Y:S05]  /*ff50*/  BSYNC B1 ;  /* 0x0000000000017941 */ /* 0x000fea0003800000 */
.L_x_317:
[----:B------:R-:W-:Y:S05]  /*ff60*/  BRA `(.L_x_319) ;  /* 0xfffffff000407947 */ /* 0x000fea000383ffff */
.L_x_301:
[----:B-1----:R1:W2:Y:S02]  /*ff70*/  SYNCS.PHASECHK.TRANS64.TRYWAIT P1, [R13+URZ+0x18], R4 ;  /* 0x000018040d0075a7 */ /* 0x0022a4000802017f */
[----:B--2---:R-:W-:Y:S05]  /*ff80*/  @!P1 NANOSLEEP.SYNCS 0x989680 ;  /* 0x009896800000995d */ /* 0x004fea0003900000 */
[----:B------:R-:W2:Y:S02]  /*ff90*/  @!P1 SYNCS.PHASECHK.TRANS64 P1, [R13+URZ+0x18], R4 ;  /* 0x000018040d0095a7 */ /* 0x000ea4000802007f */
[----:B--2---:R-:W-:Y:S05]  /*ffa0*/  @!P1 BRA `(.L_x_301) ;  /* 0xfffffffc00f09947 */ /* 0x004fea000383ffff */
[----:B------:R-:W-:Y:S05]  /*ffb0*/  BRA `(.L_x_320) ;  /* 0xfffffff000747947 */ /* 0x000fea000383ffff */
.L_x_310:
[----:B------:R-:W-:Y:S01]  /*ffc0*/  BSSY B0, `(.L_x_321) ;  /* 0x0000006000007945 */ /* 0x000fe20003800000 */
[----:B------:R-:W-:-:S07]  /*ffd0*/  IMAD.MOV.U32 R2, RZ, RZ, -0x1 ;  /* 0xffffffffff027424 */ /* 0x000fce00078e00ff */
[----:B------:R-:W-:Y:S05]  /*ffe0*/  WARPSYNC.COLLECTIVE R2, `(.L_x_322) ;  /* 0x00000000020c7348 */ /* 0x000fea0003c00000 */
[----:B------:R-:W-:Y:S02]  /*fff0*/  ELECT P1, UR62, PT ;  /* 0x00000000003e782f */ /* 0x000fe40003820000 */
[----:B------:R-:W-:Y:S01]  /*10000*/  MOV R2, UR62 ;  /* 0x0000003e00027c02 */ /* 0x000fe20008000f00 */
[----:B------:R-:W-:Y:S10]  /*10010*/  ENDCOLLECTIVE ;  /* 0x000000000000791b */ /* 0x000ff40003800000 */
.L_x_322:
[----:B------:R-:W-:Y:S05]  /*10020*/  BSYNC B0 ;  /* 0x0000000000007941 */ /* 0x000fea0003800000 */
.L_x_321:
[----:B------:R-:W-:Y:S01]  /*10030*/  PLOP3.LUT P0, PT, P1, PT, PT, 0x80, 0x0 ;  /* 0x000000000000781c */ /* 0x000fe20000f0f070 */
[----:B------:R-:W-:-:S12]  /*10040*/  BRA `(.L_x_323) ;  /* 0xfffffff800dc7947 */ /* 0x000fd8000383ffff */
.L_x_314:
[----:B0-----:R0:W1:Y:S02]  /*10050*/  SYNCS.PHASECHK.TRANS64.TRYWAIT P0, [R7+URZ], R2 ;  /* 0x00000002070075a7 */ /* 0x001064000800017f */
[----:B-1----:R-:W-:Y:S05]  /*10060*/  @!P0 NANOSLEEP.SYNCS 0x989680 ;  /* 0x009896800000895d */ /* 0x002fea0003900000 */
[----:B------:R-:W1:Y:S02]  /*10070*/  @!P0 SYNCS.PHASECHK.TRANS64 P0, [R7+URZ], R2 ;  /* 0x00000002070085a7 */ /* 0x000e64000800007f */
[----:B-1----:R-:W-:Y:S05]  /*10080*/  @!P0 BRA `(.L_x_314) ;  /* 0xfffffffc00f08947 */ /* 0x002fea000383ffff */
[----:B------:R-:W-:Y:S05]  /*10090*/  BRA `(.L_x_324) ;  /* 0xfffffffc00207947 */ /* 0x000fea000383ffff */
.L_x_315:
[----:B0-----:R0:W1:Y:S02]  /*100a0*/  SYNCS.PHASECHK.TRANS64.TRYWAIT P0, [R9+URZ], R4 ;  /* 0x00000004090075a7 */ /* 0x001064000800017f */
[----:B-1----:R-:W-:Y:S05]  /*100b0*/  @!P0 NANOSLEEP.SYNCS 0x989680 ;  /* 0x009896800000895d */ /* 0x002fea0003900000 */
[----:B------:R-:W1:Y:S02]  /*100c0*/  @!P0 SYNCS.PHASECHK.TRANS64 P0, [R9+URZ], R4 ;  /* 0x00000004090085a7 */ /* 0x000e64000800007f */
[----:B-1----:R-:W-:Y:S05]  /*100d0*/  @!P0 BRA `(.L_x_315) ;  /* 0xfffffffc00f08947 */ /* 0x002fea000383ffff */
[----:B------:R-:W-:Y:S05]  /*100e0*/  BRA `(.L_x_325) ;  /* 0xfffffffc00287947 */ /* 0x000fea000383ffff */
.L_x_326:
[----:B------:R-:W-:-:S00]  /*100f0*/  BRA `(.L_x_326) ;  /* 0xfffffffc00fc7947 */ /* 0x000fc0000383ffff */
[----:B------:R-:W-:-:S00]  /*10100*/  NOP ;  /* 0x0000000000007918 */ /* 0x000fc00000000000 */
[----:B------:R-:W-:-:S00]  /*10110*/  NOP ;  /* 0x0000000000007918 */ /* 0x000fc00000000000 */
[----:B------:R-:W-:-:S00]  /*10120*/  NOP ;  /* 0x0000000000007918 */ /* 0x000fc00000000000 */
[----:B------:R-:W-:-:S00]  /*10130*/  NOP ;  /* 0x0000000000007918 */ /* 0x000fc00000000000 */
[----:B------:R-:W-:-:S00]  /*10140*/  NOP ;  /* 0x0000000000007918 */ /* 0x000fc00000000000 */
[----:B------:R-:W-:-:S00]  /*10150*/  NOP ;  /* 0x0000000000007918 */ /* 0x000fc00000000000 */
[----:B------:R-:W-:-:S00]  /*10160*/  NOP ;  /* 0x0000000000007918 */ /* 0x000fc00000000000 */
[----:B------:R-:W-:-:S00]  /*10170*/  NOP ;  /* 0x0000000000007918 */ /* 0x000fc00000000000 */
.L_x_327:


//--------------------- .nv.shared._ZN7cutlass13device_kernelINS_4gemm6kernel13GemmUniversalIN4cute5tupleIJiiiiEEENS1_10collective13CollectiveMmaINS1_37MainloopSm90TmaGmmaWarpSpecializedFP8ILi3ENS5_IJNS4_1CILi1EEESB_SB_EEENS1_35KernelTmaWarpSpecializedCooperativeEEENS5_IJNSA_ILi128EEENSA_ILi256EEENSA_ILi32EEEEEENS_12float_e5m2_tENS5_IJlSB_lEEESJ_SK_NS4_8TiledMMAINS4_8MMA_AtomIJNS4_4SM904GMMA31MMA_64x256x32_F32E5M2E5M2_SS_TNILNSO_7ScaleInE1ELSQ_1EEEEEENS4_6LayoutINS5_IJNSA_ILi2EEESB_SB_EEENS5_IJSB_NSA_ILi0EEESW_EEEEENS5_IJNS4_10UnderscoreESZ_SZ_EEEEENS4_13SM90_TMA_LOADENS4_14ComposedLayoutINS4_7SwizzleILi1ELi4ELi3EEENS4_18smem_ptr_flag_bitsILi8EEENST_INS5_IJNSA_ILi8EEESH_EEENS5_IJSH_SB_EEEEEEEvNS4_8identityES12_S1C_vS1D_EENS_8epilogue10collective6detail29Sm90TmaWarpSpecializedAdapterINS1G_15DefaultEpilogueISJ_SK_SK_NS1F_6thread17LinearCombinationISJ_Li1EffLNS1K_9ScaleType4KindE0ELNS_15FloatRoundStyleE2ESJ_EENS1_15EpilogueDefaultEEEEEvvEEEEvNT_6ParamsE --------------------------
	.section	.nv.shared._ZN7cutlass13device_kernelINS_4gemm6kernel13GemmUniversalIN4cute5tupleIJiiiiEEENS1_10collective13CollectiveMmaINS1_37MainloopSm90TmaGmmaWarpSpecializedFP8ILi3ENS5_IJNS4_1CILi1EEESB_SB_EEENS1_35KernelTmaWarpSpecializedCooperativeEEENS5_IJNSA_ILi128EEENSA_ILi256EEENSA_ILi32EEEEEENS_12float_e5m2_tENS5_IJlSB_lEEESJ_SK_NS4_8TiledMMAINS4_8MMA_AtomIJNS4_4SM904GMMA31MMA_64x256x32_F32E5M2E5M2_SS_TNILNSO_7ScaleInE1ELSQ_1EEEEEENS4_6LayoutINS5_IJNSA_ILi2EEESB_SB_EEENS5_IJSB_NSA_ILi0EEESW_EEEEENS5_IJNS4_10UnderscoreESZ_SZ_EEEEENS4_13SM90_TMA_LOADENS4_14ComposedLayoutINS4_7SwizzleILi1ELi4ELi3EEENS4_18smem_ptr_flag_bitsILi8EEENST_INS5_IJNSA_ILi8EEESH_EEENS5_IJSH_SB_EEEEEEEvNS4_8identityES12_S1C_vS1D_EENS_8epilogue10collective6detail29Sm90TmaWarpSpecializedAdapterINS1G_15DefaultEpilogueISJ_SK_SK_NS1F_6thread17LinearCombinationISJ_Li1EffLNS1K_9ScaleType4KindE0ELNS_15FloatRoundStyleE2ESJ_EENS1_15EpilogueDefaultEEEEEvvEEEEvNT_6ParamsE,"aw",@nobits
	.sectionflags	@""
	.align	16
	.zero		1024


//--------------------- .nv.shared.reserved.0     --------------------------
	.section	.nv.shared.reserved.0,"aw",@nobits
	.weak		__nv_reservedSMEM_offset_0_alias
	.size		__nv_reservedSMEM_offset_0_alias, 0, 0
	.other		__nv_reservedSMEM_offset_0_alias,@"STO_CUDA_RESERVED_SHARED STV_DEFAULT"
__nv_reservedSMEM_offset_0_alias:
	.zero		0


//--------------------- .nv.global                --------------------------
	.section	.nv.global,"aw",@nobits
.nv.global:
	.type		_ZN39_INTERNAL_cd0f6fa7_4_k_cu_5b53e3a3_44504cute1_E,@object
	.size		_ZN39_INTERNAL_cd0f6fa7_4_k_cu_5b53e3a3_44504cute1_E,(_ZN39_INTERNAL_cd0f6fa7_4_k_cu_5b53e3a3_44504cuda3std3__45__cpo6cbeginE - _ZN39_INTERNAL_cd0f6fa7_4_k_cu_5b53e3a3_44504cute1_E)
_ZN39_INTERNAL_cd0f6fa7_4_k_cu_5b53e3a3_44504cute1_E:
	.zero		1
	.type		_ZN39_INTERNAL_cd0f6fa7_4_k_cu_5b53e3a3_44504cuda3std3__45__cpo6cbeginE,@object
	.size		_ZN39_INTERNAL_cd0f6fa7_4_k_cu_5b53e3a3_44504cuda3std3__45__cpo6cbeginE,(_ZN39_INTERNAL_cd0f6fa7_4_k_cu_5b53e3a3_44504cuda3std3__48in_placeE - _ZN39_INTERNAL_cd0f6fa7_4_k_cu_5b53e3a3_44504cuda3std3__45__cpo6cbeginE)
_ZN39_INTERNAL_cd0f6fa7_4_k_cu_5b53e3a3_44504cuda3std3__45__cpo6cbeginE:
	.zero		1
	.type		_ZN39_INTERNAL_cd0f6fa7_4_k_cu_5b53e3a3_44504cuda3std3__48in_placeE,@object
	.size		_ZN39_INTERNAL_cd0f6fa7_4_k_cu_5b53e3a3_44504cuda3std3__48in_placeE,(_ZN39_INTERNAL_cd0f6fa7_4_k_cu_5b53e3a3_44504cuda3std6ranges3__45__cpo9iter_moveE - _ZN39_INTERNAL_cd0f6fa7_4_k_cu_5b53e3a3_44504cuda3std3__48in_placeE)
_ZN39_INTERNAL_cd0f6fa7_4_k_cu_5b53e3a3_44504cuda3std3__48in_placeE:
	.zero		1
	.type		_ZN39_INTERNAL_cd0f6fa7_4_k_cu_5b53e3a3_44504cuda3std6ranges3__45__cpo9iter_moveE,@object
	.size		_ZN39_INTERNAL_cd0f6fa7_4_k_cu_5b53e3a3_44504cuda3std6ranges3__45__cpo9iter_moveE,(_ZN39_INTERNAL_cd0f6fa7_4_k_cu_5b53e3a3_44504cuda3std3__45__cpo5beginE - _ZN39_INTERNAL_cd0f6fa7_4_k_cu_5b53e3a3_44504cuda3std6ranges3__45__cpo9iter_moveE)
_ZN39_INTERNAL_cd0f6fa7_4_k_cu_5b53e3a3_44504cuda3std6ranges3__45__cpo9iter_moveE:
	.zero		1
	.type		_ZN39_INTERNAL_cd0f6fa7_4_k_cu_5b53e3a3_44504cuda3std3__45__cpo5beginE,@object
	.size		_ZN39_INTERNAL_cd0f6fa7_4_k_cu_5b53e3a3_44504cuda3std3__45__cpo5beginE,(_ZN39_INTERNAL_cd0f6fa7_4_k_cu_5b53e3a3_44504cuda3std3__441_GLOBAL__N__cd0f6fa7_4_k_cu_5b53e3a3_44506ignoreE - _ZN39_INTERNAL_cd0f6fa7_4_k_cu_5b53e3a3_44504cuda3std3__45__cpo5beginE)
_ZN39_INTERNAL_cd0f6fa7_4_k_cu_5b53e3a3_44504cuda3std3__45__cpo5beginE:
	.zero		1
	.type		_ZN39_INTERNAL_cd0f6fa7_4_k_cu_5b53e3a3_44504cuda3std3__441_GLOBAL__N__cd0f6fa7_4_k_cu_5b53e3a3_44506ignoreE,@object
	.size		_ZN39_INTERNAL_cd0f6fa7_4_k_cu_5b53e3a3_44504cuda3std3__441_GLOBAL__N__cd0f6fa7_4_k_cu_5b53e3a3_44506ignoreE,(_ZN39_INTERNAL_cd0f6fa7_4_k_cu_5b53e3a3_44504cute7productE - _ZN39_INTERNAL_cd0f6fa7_4_k_cu_5b53e3a3_44504cuda3std3__441_GLOBAL__N__cd0f6fa7_4_k_cu_5b53e3a3_44506ignoreE)
_ZN39_INTERNAL_cd0f6fa7_4_k_cu_5b53e3a3_44504cuda3std3__441_GLOBAL__N__cd0f6fa7_4_k_cu_5b53e3a3_44506ignoreE:
	.zero		1
	.type		_ZN39_INTERNAL_cd0f6fa7_4_k_cu_5b53e3a3_44504cute7productE,@object
	.size		_ZN39_INTERNAL_cd0f6fa7_4_k_cu_5b53e3a3_44504cute7productE,(_ZN39_INTERNAL_cd0f6fa7_4_k_cu_5b53e3a3_44504cuda3std3__45__cpo3endE - _ZN39_INTERNAL_cd0f6fa7_4_k_cu_5b53e3a3_44504cute7productE)
_ZN39_INTERNAL_cd0f6fa7_4_k_cu_5b53e3a3_44504cute7productE:
	.zero		1
	.type		_ZN39_INTERNAL_cd0f6fa7_4_k_cu_5b53e3a3_44504cuda3std3__45__cpo3endE,@object
	.size		_ZN39_INTERNAL_cd0f6fa7_4_k_cu_5b53e3a3_44504cuda3std3__45__cpo3endE,(_ZN39_INTERNAL_cd0f6fa7_4_k_cu_5b53e3a3_44504cuda3std3__419piecewise_constructE - _ZN39_INTERNAL_cd0f6fa7_4_k_cu_5b53e3a3_44504cuda3std3__45__cpo3endE)
_ZN39_INTERNAL_cd0f6fa7_4_k_cu_5b53e3a3_44504cuda3std3__45__cpo3endE:
	.zero		1
	.type		_ZN39_INTERNAL_cd0f6fa7_4_k_cu_5b53e3a3_44504cuda3std3__419piecewise_constructE,@object
	.size		_ZN39_INTERNAL_cd0f6fa7_4_k_cu_5b53e3a3_44504cuda3std3__419piecewise_constructE,(_ZN39_INTERNAL_cd0f6fa7_4_k_cu_5b53e3a3_44504cuda3std3__45__cpo4cendE - _ZN39_INTERNAL_cd0f6fa7_4_k_cu_5b53e3a3_44504cuda3std3__419piecewise_constructE)
_ZN39_INTERNAL_cd0f6fa7_4_k_cu_5b53e3a3_44504cuda3std3__419piecewise_constructE:
	.zero		1
	.type		_ZN39_INTERNAL_cd0f6fa7_4_k_cu_5b53e3a3_44504cuda3std3__45__cpo4cendE,@object
	.size		_ZN39_INTERNAL_cd0f6fa7_4_k_cu_5b53e3a3_44504cuda3std3__45__cpo4cendE,(_ZN39_INTERNAL_cd0f6fa7_4_k_cu_5b53e3a3_44504cuda3std6ranges3__45__cpo4swapE - _ZN39_INTERNAL_cd0f6fa7_4_k_cu_5b53e3a3_44504cuda3std3__45__cpo4cendE)
_ZN39_INTERNAL_cd0f6fa7_4_k_cu_5b53e3a3_44504cuda3std3__45__cpo4cendE:
	.zero		1
	.type		_ZN39_INTERNAL_cd0f6fa7_4_k_cu_5b53e3a3_44504cuda3std6ranges3__45__cpo4swapE,@object
	.size		_ZN39_INTERNAL_cd0f6fa7_4_k_cu_5b53e3a3_44504cuda3std6ranges3__45__cpo4swapE,(.L_7 - _ZN39_INTERNAL_cd0f6fa7_4_k_cu_5b53e3a3_44504cuda3std6ranges3__45__cpo4swapE)
_ZN39_INTERNAL_cd0f6fa7_4_k_cu_5b53e3a3_44504cuda3std6ranges3__45__cpo4swapE:
	.zero		1
.L_7:


//--------------------- .nv.constant0._ZN7cutlass13device_kernelINS_4gemm6kernel13GemmUniversalIN4cute5tupleIJiiiiEEENS1_10collective13CollectiveMmaINS1_37MainloopSm90TmaGmmaWarpSpecializedFP8ILi3ENS5_IJNS4_1CILi1EEESB_SB_EEENS1_35KernelTmaWarpSpecializedCooperativeEEENS5_IJNSA_ILi128EEENSA_ILi256EEENSA_ILi32EEEEEENS_12float_e5m2_tENS5_IJlSB_lEEESJ_SK_NS4_8TiledMMAINS4_8MMA_AtomIJNS4_4SM904GMMA31MMA_64x256x32_F32E5M2E5M2_SS_TNILNSO_7ScaleInE1ELSQ_1EEEEEENS4_6LayoutINS5_IJNSA_ILi2EEESB_SB_EEENS5_IJSB_NSA_ILi0EEESW_EEEEENS5_IJNS4_10UnderscoreESZ_SZ_EEEEENS4_13SM90_TMA_LOADENS4_14ComposedLayoutINS4_7SwizzleILi1ELi4ELi3EEENS4_18smem_ptr_flag_bitsILi8EEENST_INS5_IJNSA_ILi8EEESH_EEENS5_IJSH_SB_EEEEEEEvNS4_8identityES12_S1C_vS1D_EENS_8epilogue10collective6detail29Sm90TmaWarpSpecializedAdapterINS1G_15DefaultEpilogueISJ_SK_SK_NS1F_6thread17LinearCombinationISJ_Li1EffLNS1K_9ScaleType4KindE0ELNS_15FloatRoundStyleE2ESJ_EENS1_15EpilogueDefaultEEEEEvvEEEEvNT_6ParamsE --------------------------
	.section	.nv.constant0._ZN7cutlass13device_kernelINS_4gemm6kernel13GemmUniversalIN4cute5tupleIJiiiiEEENS1_10collective13CollectiveMmaINS1_37MainloopSm90TmaGmmaWarpSpecializedFP8ILi3ENS5_IJNS4_1CILi1EEESB_SB_EEENS1_35KernelTmaWarpSpecializedCooperativeEEENS5_IJNSA_ILi128EEENSA_ILi256EEENSA_ILi32EEEEEENS_12float_e5m2_tENS5_IJlSB_lEEESJ_SK_NS4_8TiledMMAINS4_8MMA_AtomIJNS4_4SM904GMMA31MMA_64x256x32_F32E5M2E5M2_SS_TNILNSO_7ScaleInE1ELSQ_1EEEEEENS4_6LayoutINS5_IJNSA_ILi2EEESB_SB_EEENS5_IJSB_NSA_ILi0EEESW_EEEEENS5_IJNS4_10UnderscoreESZ_SZ_EEEEENS4_13SM90_TMA_LOADENS4_14ComposedLayoutINS4_7SwizzleILi1ELi4ELi3EEENS4_18smem_ptr_flag_bitsILi8EEENST_INS5_IJNSA_ILi8EEESH_EEENS5_IJSH_SB_EEEEEEEvNS4_8identityES12_S1C_vS1D_EENS_8epilogue10collective6detail29Sm90TmaWarpSpecializedAdapterINS1G_15DefaultEpilogueISJ_SK_SK_NS1F_6thread17LinearCombinationISJ_Li1EffLNS1K_9ScaleType4KindE0ELNS_15FloatRoundStyleE2ESJ_EENS1_15EpilogueDefaultEEEEEvvEEEEvNT_6ParamsE,"a",@progbits
	.sectionflags	@""
	.align	4
.nv.constant0._ZN7cutlass13device_kernelINS_4gemm6kernel13GemmUniversalIN4cute5tupleIJiiiiEEENS1_10collective13CollectiveMmaINS1_37MainloopSm90TmaGmmaWarpSpecializedFP8ILi3ENS5_IJNS4_1CILi1EEESB_SB_EEENS1_35KernelTmaWarpSpecializedCooperativeEEENS5_IJNSA_ILi128EEENSA_ILi256EEENSA_ILi32EEEEEENS_12float_e5m2_tENS5_IJlSB_lEEESJ_SK_NS4_8TiledMMAINS4_8MMA_AtomIJNS4_4SM904GMMA31MMA_64x256x32_F32E5M2E5M2_SS_TNILNSO_7ScaleInE1ELSQ_1EEEEEENS4_6LayoutINS5_IJNSA_ILi2EEESB_SB_EEENS5_IJSB_NSA_ILi0EEESW_EEEEENS5_IJNS4_10UnderscoreESZ_SZ_EEEEENS4_13SM90_TMA_LOADENS4_14ComposedLayoutINS4_7SwizzleILi1ELi4ELi3EEENS4_18smem_ptr_flag_bitsILi8EEENST_INS5_IJNSA_ILi8EEESH_EEENS5_IJSH_SB_EEEEEEEvNS4_8identityES12_S1C_vS1D_EENS_8epilogue10collective6detail29Sm90TmaWarpSpecializedAdapterINS1G_15DefaultEpilogueISJ_SK_SK_NS1F_6thread17LinearCombinationISJ_Li1EffLNS1K_9ScaleType4KindE0ELNS_15FloatRoundStyleE2ESJ_EENS1_15EpilogueDefaultEEEEEvvEEEEvNT_6ParamsE:
	.zero		1664


//--------------------- SYMBOLS --------------------------

	.type		.nv.reservedSmem.offset0,@object
	.size		.nv.reservedSmem.offset0,0x4
